def gluon_tcgen05(
    a_ptr,
    b_ptr,
    c_ptr,
    M,
    N,
    K,
    stride_am,
    stride_bk,
    stride_cm,
    BLOCK_M: gl.constexpr,
    BLOCK_N: gl.constexpr,
    BLOCK_K: gl.constexpr,
    DTYPE: gl.constexpr,
    A_LAYOUT: gl.constexpr,
    B_LAYOUT: gl.constexpr,
    C_LAYOUT: gl.constexpr,
    B_SHAPE: gl.constexpr,
    TMEM_LAYOUT: gl.constexpr,
    TMEM_REG: gl.constexpr,
    TRANS_B: gl.constexpr,
    NUM_BUFFERS: gl.constexpr,
):
    a_desc = tma.make_tensor_descriptor(
        a_ptr, [M, K], [stride_am, 1], [BLOCK_M, BLOCK_K], A_LAYOUT
    )
    b_desc = tma.make_tensor_descriptor(
        b_ptr,
        [N, K] if TRANS_B else [K, N],
        [stride_bk, 1],
        B_SHAPE,
        B_LAYOUT,
    )
    c_desc = tma.make_tensor_descriptor(
        c_ptr, [M, N], [stride_cm, 1], [BLOCK_M, BLOCK_N], C_LAYOUT
    )

    a_bufs = gl.allocate_shared_memory(
        DTYPE, [NUM_BUFFERS, BLOCK_M, BLOCK_K], A_LAYOUT
    )
    b_bufs = gl.allocate_shared_memory(DTYPE, [NUM_BUFFERS] + B_SHAPE, B_LAYOUT)

    pid_m = gl.program_id(0)
    pid_n = gl.program_id(1)
    off_m = pid_m * BLOCK_M
    off_n = pid_n * BLOCK_N

    tma_bars = gl.allocate_shared_memory(
        gl.int64, [NUM_BUFFERS, 1], mbarrier.MBarrierLayout()
    )
    mma_bars = gl.allocate_shared_memory(
        gl.int64, [NUM_BUFFERS, 1], mbarrier.MBarrierLayout()
    )
    for i in gl.static_range(NUM_BUFFERS):
        mbarrier.init(tma_bars.index(i), count=1)
        mbarrier.init(mma_bars.index(i), count=1)

    acc_tmem = allocate_tensor_memory(gl.float32, [BLOCK_M, BLOCK_N], TMEM_LAYOUT)
    idx = 0
    phase = 0
    use_acc = False
    for k in range(0, K, BLOCK_K):
        a = a_bufs.index(idx)
        b = b_bufs.index(idx)
        tma_bar = tma_bars.index(idx)
        mma_bar = mma_bars.index(idx)
        mbarrier.expect(
            tma_bar, a_desc.block_type.nbytes + b_desc.block_type.nbytes
        )
        tma.async_copy_global_to_shared(a_desc, [off_m, k], tma_bar, a)
        tma.async_copy_global_to_shared(
            b_desc, [off_n, k] if TRANS_B else [k, off_n], tma_bar, b
        )
        mbarrier.wait(tma_bar, phase=phase)

        if TRANS_B:
            b = b.permute((1, 0))
        tcgen05_mma(a, b, acc_tmem, use_acc=use_acc)
        tcgen05_commit(mma_bar)
        mbarrier.wait(mma_bar, phase=phase)
        use_acc = True

        idx += 1
        if idx == NUM_BUFFERS:
            idx = 0
            phase ^= 1

    for i in gl.static_range(NUM_BUFFERS):
        mbarrier.invalidate(tma_bars.index(i))
        mbarrier.invalidate(mma_bars.index(i))

    acc = acc_tmem.load(TMEM_REG)
    c_smem = gl.allocate_shared_memory(DTYPE, [BLOCK_M, BLOCK_N], C_LAYOUT)
    c_smem.store(acc.to(DTYPE))
    fence_async_shared()
    tma.async_copy_shared_to_global(c_desc, [off_m, off_n], c_smem)
    tma.store_wait(pendings=0)

# config = {"BLOCK_K": 128, "BLOCK_M": 128, "BLOCK_N": 256, "arch": "sm_100", "dtype": "fp8e4m3", "num_buffers": 1, "num_warps": 4, "trans_b": 1}
# arch = sm_100


// ===== COMPILED SASS (sm_100a) =====

	.target	sm_100a

	.elftype	@"ET_EXEC"


//--------------------- .note.nv.tkinfo           --------------------------
	.section	.note.nv.tkinfo,"",@"SHT_NOTE"
	.sectionflags	@"SHF_NOTE_NV_TKINFO"
	.tkinfo
        /*0018*/ 	.word	0x00000081
        /*0030*/ 	.string	""
        /*0030*/ 	.string	"ptxas-blackwell"
        /*0030*/ 	.string	"Cuda compilation tools, release 12.9, V12.9.86"
        /*0030*/ 	.string	"Build cuda_12.9.r12.9/compiler.36037853_0"
        /*0030*/ 	.string	"-v  -suppress-debug-info  -lineinfo  -arch sm_100a "



//--------------------- .note.nv.cuver            --------------------------
	.section	.note.nv.cuver,"",@"SHT_NOTE"
	.sectionflags	@"SHF_NOTE_NV_CUVER"
        /*0018*/ 	.short	0x0001
        /*001a*/ 	.short	0x0064
        /*001c*/ 	.short	0x0001
        /*001e*/ 	.short	0x0000
        /*0020*/ 	.short	0x0001
        /*0022*/ 	.short	0x0000


//--------------------- .nv.info                  --------------------------
	.section	.nv.info,"",@"SHT_CUDA_INFO"
	.align	4


	//----- nvinfo : EIATTR_REGCOUNT
	.align		4
        /*0000*/ 	.byte	0x04, 0x2f
        /*0002*/ 	.short	(.L_4 - .L_3)
	.align		4
.L_3:
        /*0004*/ 	.word	index@(gluon_tcgen05)
        /*0008*/ 	.word	0x000000aa


	//----- nvinfo : EIATTR_FRAME_SIZE
	.align		4
.L_4:
        /*000c*/ 	.byte	0x04, 0x11
        /*000e*/ 	.short	(.L_6 - .L_5)
	.align		4
.L_5:
        /*0010*/ 	.word	index@($__internal_2_$__cuda_sm10x_tcgen05_guardrail_trap_unallocated_columns_being_dealloced)
        /*0014*/ 	.word	0x00000000


	//----- nvinfo : EIATTR_FRAME_SIZE
	.align		4
.L_6:
        /*0018*/ 	.byte	0x04, 0x11
        /*001a*/ 	.short	(.L_8 - .L_7)
	.align		4
.L_7:
        /*001c*/ 	.word	index@($__internal_1_$__cuda_sm10x_tcgen05_guardrail_trap_phase_invalid_during_alloc)
        /*0020*/ 	.word	0x00000000


	//----- nvinfo : EIATTR_FRAME_SIZE
	.align		4
.L_8:
        /*0024*/ 	.byte	0x04, 0x11
        /*0026*/ 	.short	(.L_10 - .L_9)
	.align		4
.L_9:
        /*0028*/ 	.word	index@($__internal_0_$__cuda_sm10x_tcgen05_guardrail_trap_col_being_dealloced_not_returned_by_alloc)
        /*002c*/ 	.word	0x00000000


	//----- nvinfo : EIATTR_FRAME_SIZE
	.align		4
.L_10:
        /*0030*/ 	.byte	0x04, 0x11
        /*0032*/ 	.short	(.L_12 - .L_11)
	.align		4
.L_11:
        /*0034*/ 	.word	index@(gluon_tcgen05)
        /*0038*/ 	.word	0x00000000


	//----- nvinfo : EIATTR_MIN_STACK_SIZE
	.align		4
.L_12:
        /*003c*/ 	.byte	0x04, 0x12
        /*003e*/ 	.short	(.L_14 - .L_13)
	.align		4
.L_13:
        /*0040*/ 	.word	index@(gluon_tcgen05)
        /*0044*/ 	.word	0x00000000
.L_14:


//--------------------- .nv.info.gluon_tcgen05    --------------------------
	.section	.nv.info.gluon_tcgen05,"",@"SHT_CUDA_INFO"
	.sectionflags	@""
	.align	4


	//----- nvinfo : EIATTR_CUDA_API_VERSION
	.align		4
        /*0000*/ 	.byte	0x04, 0x37
        /*0002*/ 	.short	(.L_16 - .L_15)
.L_15:
        /*0004*/ 	.word	0x00000081


	//----- nvinfo : EIATTR_KPARAM_INFO
	.align		4
.L_16:
        /*0008*/ 	.byte	0x04, 0x17
        /*000a*/ 	.short	(.L_18 - .L_17)
.L_17:
        /*000c*/ 	.word	0x00000000
        /*0010*/ 	.short	0x000a
        /*0012*/ 	.short	0x0048
        /*0014*/ 	.byte	0x00, 0xf4, 0x21, 0x00


	//----- nvinfo : EIATTR_KPARAM_INFO
	.align		4
.L_18:
        /*0018*/ 	.byte	0x04, 0x17
        /*001a*/ 	.short	(.L_20 - .L_19)
.L_19:
        /*001c*/ 	.word	0x00000000
        /*0020*/ 	.short	0x0009
        /*0022*/ 	.short	0x0040
        /*0024*/ 	.byte	0x00, 0xf4, 0x21, 0x00


	//----- nvinfo : EIATTR_KPARAM_INFO
	.align		4
.L_20:
        /*0028*/ 	.byte	0x04, 0x17
        /*002a*/ 	.short	(.L_22 - .L_21)
.L_21:
        /*002c*/ 	.word	0x00000000
        /*0030*/ 	.short	0x0008
        /*0032*/ 	.short	0x0038
        /*0034*/ 	.byte	0x00, 0xf0, 0x21, 0x00


	//----- nvinfo : EIATTR_KPARAM_INFO
	.align		4
.L_22:
        /*0038*/ 	.byte	0x04, 0x17
        /*003a*/ 	.short	(.L_24 - .L_23)
.L_23:
        /*003c*/ 	.word	0x00000000
        /*0040*/ 	.short	0x0007
        /*0042*/ 	.short	0x0030
        /*0044*/ 	.byte	0x00, 0xf0, 0x21, 0x00


	//----- nvinfo : EIATTR_KPARAM_INFO
	.align		4
.L_24:
        /*0048*/ 	.byte	0x04, 0x17
        /*004a*/ 	.short	(.L_26 - .L_25)
.L_25:
        /*004c*/ 	.word	0x00000000
        /*0050*/ 	.short	0x0006
        /*0052*/ 	.short	0x0028
        /*0054*/ 	.byte	0x00, 0xf0, 0x21, 0x00


	//----- nvinfo : EIATTR_KPARAM_INFO
	.align		4
.L_26:
        /*0058*/ 	.byte	0x04, 0x17
        /*005a*/ 	.short	(.L_28 - .L_27)
.L_27:
        /*005c*/ 	.word	0x00000000
        /*0060*/ 	.short	0x0005
        /*0062*/ 	.short	0x0020
        /*0064*/ 	.byte	0x00, 0xf0, 0x11, 0x00


	//----- nvinfo : EIATTR_KPARAM_INFO
	.align		4
.L_28:
        /*0068*/ 	.byte	0x04, 0x17
        /*006a*/ 	.short	(.L_30 - .L_29)
.L_29:
        /*006c*/ 	.word	0x00000000
        /*0070*/ 	.short	0x0004
        /*0072*/ 	.short	0x001c
        /*0074*/ 	.byte	0x00, 0xf0, 0x11, 0x00


	//----- nvinfo : EIATTR_KPARAM_INFO
	.align		4
.L_30:
        /*0078*/ 	.byte	0x04, 0x17
        /*007a*/ 	.short	(.L_32 - .L_31)
.L_31:
        /*007c*/ 	.word	0x00000000
        /*0080*/ 	.short	0x0003
        /*0082*/ 	.short	0x0018
        /*0084*/ 	.byte	0x00, 0xf0, 0x11, 0x00


	//----- nvinfo : EIATTR_KPARAM_INFO
	.align		4
.L_32:
        /*0088*/ 	.byte	0x04, 0x17
        /*008a*/ 	.short	(.L_34 - .L_33)
.L_33:
        /*008c*/ 	.word	0x00000000
        /*0090*/ 	.short	0x0002
        /*0092*/ 	.short	0x0010
        /*0094*/ 	.byte	0x00, 0xf4, 0x21, 0x00


	//----- nvinfo : EIATTR_KPARAM_INFO
	.align		4
.L_34:
        /*0098*/ 	.byte	0x04, 0x17
        /*009a*/ 	.short	(.L_36 - .L_35)
.L_35:
        /*009c*/ 	.word	0x00000000
        /*00a0*/ 	.short	0x0001
        /*00a2*/ 	.short	0x0008
        /*00a4*/ 	.byte	0x00, 0xf4, 0x21, 0x00


	//----- nvinfo : EIATTR_KPARAM_INFO
	.align		4
.L_36:
        /*00a8*/ 	.byte	0x04, 0x17
        /*00aa*/ 	.short	(.L_38 - .L_37)
.L_37:
        /*00ac*/ 	.word	0x00000000
        /*00b0*/ 	.short	0x0000
        /*00b2*/ 	.short	0x0000
        /*00b4*/ 	.byte	0x00, 0xf4, 0x21, 0x00


	//----- nvinfo : EIATTR_AT_ENTRY_FRAGMENTS
	.align		4
.L_38:
        /*00b8*/ 	.byte	0x04, 0x4f
        /*00ba*/ 	.short	(.L_40 - .L_39)


	//   ....[0]....
.L_39:
        /*00bc*/ 	.word	0x00000004


	//----- nvinfo : EIATTR_RESERVED_SMEM_USED
	.align		4
.L_40:
        /*00c0*/ 	.byte	0x01, 0x41
	.zero		2


	//----- nvinfo : EIATTR_SPARSE_MMA_MASK
	.align		4
        /*00c4*/ 	.byte	0x03, 0x50
        /*00c6*/ 	.short	0x0000


	//----- nvinfo : EIATTR_TCGEN05_1CTA_USED
	.align		4
        /*00c8*/ 	.byte	0x01, 0x51
	.zero		2


	//----- nvinfo : EIATTR_MAXREG_COUNT
	.align		4
        /*00cc*/ 	.byte	0x03, 0x1b
        /*00ce*/ 	.short	0x00ff


	//----- nvinfo : EIATTR_NUM_BARRIERS
	.align		4
        /*00d0*/ 	.byte	0x02, 0x4c
        /*00d2*/ 	.byte	0x01
	.zero		1


	//----- nvinfo : EIATTR_INT_WARP_WIDE_INSTR_OFFSETS
	.align		4
        /*00d4*/ 	.byte	0x04, 0x31
        /*00d6*/ 	.short	(.L_42 - .L_41)


	//   ....[0]....
.L_41:
        /*00d8*/ 	.word	0x00001680


	//   ....[1]....
        /*00dc*/ 	.word	0x000016a0


	//   ....[2]....
        /*00e0*/ 	.word	0x00001720


	//   ....[3]....
        /*00e4*/ 	.word	0x00001830


	//   ....[4]....
        /*00e8*/ 	.word	0x00001840


	//   ....[5]....
        /*00ec*/ 	.word	0x000018b0


	//   ....[6]....
        /*00f0*/ 	.word	0x000018c0


	//   ....[7]....
        /*00f4*/ 	.word	0x00001b40


	//   ....[8]....
        /*00f8*/ 	.word	0x00001b50


	//   ....[9]....
        /*00fc*/ 	.word	0x00001c70


	//   ....[10]....
        /*0100*/ 	.word	0x00001c80


	//   ....[11]....
        /*0104*/ 	.word	0x00001cc0


	//   ....[12]....
        /*0108*/ 	.word	0x00001d00


	//   ....[13]....
        /*010c*/ 	.word	0x00001ea0


	//   ....[14]....
        /*0110*/ 	.word	0x00001eb0


	//   ....[15]....
        /*0114*/ 	.word	0x00002060


	//   ....[16]....
        /*0118*/ 	.word	0x00002070


	//   ....[17]....
        /*011c*/ 	.word	0x00002c70


	//   ....[18]....
        /*0120*/ 	.word	0x00002cc0


	//----- nvinfo : EIATTR_COOP_GROUP_MASK_REGIDS
	.align		4
.L_42:
        /*0124*/ 	.byte	0x04, 0x29
        /*0126*/ 	.short	(.L_44 - .L_43)


	//   ....[0]....
.L_43:
        /*0128*/ 	.word	0xffffffff


	//   ....[1]....
        /*012c*/ 	.word	0xffffffff


	//   ....[2]....
        /*0130*/ 	.word	0xffffffff


	//   ....[3]....
        /*0134*/ 	.word	0xffffffff


	//   ....[4]....
        /*0138*/ 	.word	0xffffffff


	//   ....[5]....
        /*013c*/ 	.word	0xffffffff


	//   ....[6]....
        /*0140*/ 	.word	0xffffffff


	//   ....[7]....
        /*0144*/ 	.word	0xffffffff


	//   ....[8]....
        /*0148*/ 	.word	0xffffffff


	//   ....[9]....
        /*014c*/ 	.word	0xffffffff


	//----- nvinfo : EIATTR_COOP_GROUP_INSTR_OFFSETS
	.align		4
.L_44:
        /*0150*/ 	.byte	0x04, 0x28
        /*0152*/ 	.short	(.L_46 - .L_45)


	//   ....[0]....
.L_45:
        /*0154*/ 	.word	0x00000050


	//   ....[1]....
        /*0158*/ 	.word	0x00000310


	//   ....[2]....
        /*015c*/ 	.word	0x000004f0


	//   ....[3]....
        /*0160*/ 	.word	0x00000980


	//   ....[4]....
        /*0164*/ 	.word	0x00000ac0


	//   ....[5]....
        /*0168*/ 	.word	0x00000fa0


	//   ....[6]....
        /*016c*/ 	.word	0x000010e0


	//   ....[7]....
        /*0170*/ 	.word	0x00001530


	//   ....[8]....
        /*0174*/ 	.word	0x00002b00


	//   ....[9]....
        /*0178*/ 	.word	0x00002d70


	//----- nvinfo : EIATTR_VRC_CTA_INIT_COUNT
	.align		4
.L_46:
        /*017c*/ 	.byte	0x02, 0x4a
        /*017e*/ 	.byte	0x80
	.zero		1


	//----- nvinfo : EIATTR_MBARRIER_INSTR_OFFSETS
	.align		4
        /*0180*/ 	.byte	0x04, 0x39
        /*0182*/ 	.short	(.L_48 - .L_47)


	//   ....[0]....
.L_47:
        /*0184*/ 	.word	0x00001740
        /*0188*/ 	.word	0x000000ff
        /*018c*/ 	.word	0x0000c000
        /*0190*/ 	.short	0x0100
        /*0192*/ 	.byte	0x08
	.zero		1


	//   ....[1]....
        /*0194*/ 	.word	0x00001750
        /*0198*/ 	.word	0x000000ff
        /*019c*/ 	.word	0x0000c010
        /*01a0*/ 	.short	0x0100
        /*01a2*/ 	.byte	0x08
	.zero		1


	//   ....[2]....
        /*01a4*/ 	.word	0x00001a00
        /*01a8*/ 	.word	0x000000ff
        /*01ac*/ 	.word	0x0000c000
        /*01b0*/ 	.short	0x010a
        /*01b2*/ 	.byte	0x08
	.zero		1


	//   ....[3]....
        /*01b4*/ 	.word	0x00001ba0
        /*01b8*/ 	.word	0x000000ff
        /*01bc*/ 	.word	0x0000c010
        /*01c0*/ 	.short	0x010a
        /*01c2*/ 	.byte	0x08
	.zero		1


	//   ....[4]....
        /*01c4*/ 	.word	0x00001d80
        /*01c8*/ 	.word	0x000000ff
        /*01cc*/ 	.word	0x0000c000
        /*01d0*/ 	.short	0x010a
        /*01d2*/ 	.byte	0x08
	.zero		1


	//   ....[5]....
        /*01d4*/ 	.word	0x00001ef0
        /*01d8*/ 	.word	0x000000ff
        /*01dc*/ 	.word	0x0000c010
        /*01e0*/ 	.short	0x010a
        /*01e2*/ 	.byte	0x08
	.zero		1


	//   ....[6]....
        /*01e4*/ 	.word	0x00001f80
        /*01e8*/ 	.word	0x000000ff
        /*01ec*/ 	.word	0x0000c000
        /*01f0*/ 	.short	0x0108
        /*01f2*/ 	.byte	0x08
	.zero		1


	//   ....[7]....
        /*01f4*/ 	.word	0x00001f90
        /*01f8*/ 	.word	0x000000ff
        /*01fc*/ 	.word	0x0000c010
        /*0200*/ 	.short	0x0108
        /*0202*/ 	.byte	0x08
	.zero		1


	//   ....[8]....
        /*0204*/ 	.word	0x00002d90
        /*0208*/ 	.word	0x000000ff
        /*020c*/ 	.word	0x0000c000
        /*0210*/ 	.short	0x010a
        /*0212*/ 	.byte	0x08
	.zero		1


	//   ....[9]....
        /*0214*/ 	.word	0x00002dc0
        /*0218*/ 	.word	0x000000ff
        /*021c*/ 	.word	0x0000c010
        /*0220*/ 	.short	0x010a
        /*0222*/ 	.byte	0x08
	.zero		1


	//   ....[10]....
        /*0224*/ 	.word	0x00002df0
        /*0228*/ 	.word	0x000000ff
        /*022c*/ 	.word	0x0000c000
        /*0230*/ 	.short	0x010a
        /*0232*/ 	.byte	0x08
	.zero		1


	//   ....[11]....
        /*0234*/ 	.word	0x00002e20
        /*0238*/ 	.word	0x000000ff
        /*023c*/ 	.word	0x0000c010
        /*0240*/ 	.short	0x010a
        /*0242*/ 	.byte	0x08
	.zero		1


	//----- nvinfo : EIATTR_NUM_MBARRIERS
	.align		4
.L_48:
        /*0244*/ 	.byte	0x03, 0x38
        /*0246*/ 	.short	0x0002


	//----- nvinfo : EIATTR_EXIT_INSTR_OFFSETS
	.align		4
        /*0248*/ 	.byte	0x04, 0x1c
        /*024a*/ 	.short	(.L_50 - .L_49)


	//   ....[0]....
.L_49:
        /*024c*/ 	.word	0x00002d80


	//----- nvinfo : EIATTR_REQNTID
	.align		4
.L_50:
        /*0250*/ 	.byte	0x04, 0x10
        /*0252*/ 	.short	(.L_52 - .L_51)
.L_51:
        /*0254*/ 	.word	0x00000080
        /*0258*/ 	.word	0x00000001
        /*025c*/ 	.word	0x00000001


	//----- nvinfo : EIATTR_CRS_STACK_SIZE
	.align		4
.L_52:
        /*0260*/ 	.byte	0x04, 0x1e
        /*0262*/ 	.short	(.L_54 - .L_53)
.L_53:
        /*0264*/ 	.word	0x00000000


	//----- nvinfo : EIATTR_CBANK_PARAM_SIZE
	.align		4
.L_54:
        /*0268*/ 	.byte	0x03, 0x19
        /*026a*/ 	.short	0x0050


	//----- nvinfo : EIATTR_PARAM_CBANK
	.align		4
        /*026c*/ 	.byte	0x04, 0x0a
        /*026e*/ 	.short	(.L_56 - .L_55)
	.align		4
.L_55:
        /*0270*/ 	.word	index@(.nv.constant0.gluon_tcgen05)
        /*0274*/ 	.short	0x0380
        /*0276*/ 	.short	0x0050


	//----- nvinfo : EIATTR_SW_WAR
	.align		4
.L_56:
        /*0278*/ 	.byte	0x04, 0x36
        /*027a*/ 	.short	(.L_58 - .L_57)
.L_57:
        /*027c*/ 	.word	0x00000008
.L_58:


//--------------------- .nv.compat                --------------------------
	.section	.nv.compat,"",@"SHT_CUDA_COMPAT_INFO"
	.align	4
        /*0000*/ 	.byte	0x02, 0x02, 0x02, 0x00, 0x02, 0x05, 0x05, 0x00, 0x02, 0x03, 0x03, 0x00, 0x02, 0x06, 0x01, 0x00


//--------------------- .nv.callgraph             --------------------------
	.section	.nv.callgraph,"",@"SHT_CUDA_CALLGRAPH"
	.align	4
	.sectionentsize	8
	.align		4
        /*0000*/ 	.word	0x00000000
	.align		4
        /*0004*/ 	.word	0xffffffff
	.align		4
        /*0008*/ 	.word	0x00000000
	.align		4
        /*000c*/ 	.word	0xfffffffe
	.align		4
        /*0010*/ 	.word	0x00000000
	.align		4
        /*0014*/ 	.word	0xfffffffd
	.align		4
        /*0018*/ 	.word	0x00000000
	.align		4
        /*001c*/ 	.word	0xfffffffc


//--------------------- .text.gluon_tcgen05       --------------------------
	.section	.text.gluon_tcgen05,"ax",@progbits
	.align	128
        .global         gluon_tcgen05
        .type           gluon_tcgen05,@function
        .size           gluon_tcgen05,(.L_x_74 - gluon_tcgen05)
        .other          gluon_tcgen05,@"STO_CUDA_ENTRY STV_DEFAULT"
gluon_tcgen05:
.text.gluon_tcgen05:
[----:B------:R-:W1:Y:S01]  /*0000*/  LDC R1, c[0x0][0x37c] ;  /* 0x0000df00ff017b82 */ /* 0x000e620000000800 */
[----:B------:R-:W2:Y:S02]  /*0010*/  S2R R0, SR_TID.X ;  /* 0x0000000000007919 */ /* 0x000ea40000002100 */
[----:B--2---:R-:W-:-:S13]  /*0020*/  ISETP.GE.U32.AND P2, PT, R0, 0x20, PT ;  /* 0x000000200000780c */ /* 0x004fda0003f46070 */
[----:B------:R-:W-:Y:S05]  /*0030*/  @P2 BRA `(.L_x_0) ;  /* 0x0000000000b82947 */ /* 0x000fea0003800000 */
[----:B------:R-:W2:Y:S01]  /*0040*/  S2UR UR6, SR_CgaCtaId ;  /* 0x00000000000679c3 */ /* 0x000ea20000008800 */
[----:B------:R-:W-:Y:S01]  /*0050*/  NOP ;  /* 0x0000000000007918 */ /* 0x000fe20000000000 */
[----:B------:R-:W-:Y:S02]  /*0060*/  UMOV UR4, 0x40 ;  /* 0x0000004000047882 */ /* 0x000fe40000000000 */
[----:B--2---:R-:W-:-:S09]  /*0070*/  ULEA UR4, UR6, UR4, 0x18 ;  /* 0x0000000406047291 */ /* 0x004fd2000f8ec0ff */
[----:B------:R-:W2:Y:S01]  /*0080*/  LDS.U8 R2, [UR4] ;  /* 0x00000004ff027984 */ /* 0x000ea20008000000 */
[----:B------:R-:W-:Y:S02]  /*0090*/  UMOV UR4, 0x400 ;  /* 0x0000040000047882 */ /* 0x000fe40000000000 */
[----:B------:R-:W-:Y:S01]  /*00a0*/  ULEA UR4, UR6, UR4, 0x18 ;  /* 0x0000000406047291 */ /* 0x000fe2000f8ec0ff */
[----:B--2---:R-:W-:-:S13]  /*00b0*/  ISETP.NE.AND P0, PT, R2, RZ, PT ;  /* 0x000000ff0200720c */ /* 0x004fda0003f05270 */
[----:B------:R-:W-:Y:S05]  /*00c0*/  @P0 BRA `(.L_x_1) ;  /* 0x00000000007c0947 */ /* 0x000fea0003800000 */
[----:B------:R-:W-:-:S13]  /*00d0*/  ELECT P0, URZ, PT ;  /* 0x0000000000ff782f */ /* 0x000fda0003800000 */
[----:B------:R-:W-:Y:S05]  /*00e0*/  @!P0 BRA `(.L_x_2) ;  /* 0x0000000000848947 */ /* 0x000fea0003800000 */
[----:B------:R-:W-:Y:S01]  /*00f0*/  UMOV UR5, 0x8 ;  /* 0x0000000800057882 */ /* 0x000fe20000000000 */
[----:B------:R-:W-:Y:S02]  /*0100*/  IMAD.MOV.U32 R5, RZ, RZ, 0x1 ;  /* 0x00000001ff057424 */ /* 0x000fe400078e00ff */
[----:B------:R-:W-:Y:S02]  /*0110*/  IMAD.MOV.U32 R3, RZ, RZ, 0xff ;  /* 0x000000ffff037424 */ /* 0x000fe400078e00ff */
[----:B------:R-:W-:Y:S04]  /*0120*/  DEPBAR.LE SB2, 0x36 ;  /* 0x0000ad800000791a */ /* 0x000fe80000000000 */
[----:B------:R-:W2:Y:S02]  /*0130*/  UTCATOMSWS.FIND_AND_SET.ALIGN UP0, UR5, UR5 ;  /* 0x00000005000575e3 */ /* 0x000ea40008000800 */
[----:B--2---:R-:W-:-:S04]  /*0140*/  PLOP3.LUT P0, PT, PT, PT, UP0, 0x80, 0x8 ;  /* 0x000000000008781c */ /* 0x004fc80003f0f008 */
[----:B------:R-:W-:-:S04]  /*0150*/  SEL R2, RZ, 0xffffffff, !P0 ;  /* 0xffffffffff027807 */ /* 0x000fc80004000000 */
[----:B------:R-:W-:Y:S01]  /*0160*/  ISETP.NE.AND P0, PT, R2, RZ, PT ;  /* 0x000000ff0200720c */ /* 0x000fe20003f05270 */
[----:B------:R-:W-:-:S12]  /*0170*/  IMAD.U32 R2, RZ, RZ, UR5 ;  /* 0x00000005ff027e24 */ /* 0x000fd8000f8e00ff */
[----:B------:R-:W-:Y:S05]  /*0180*/  @P0 BRA `(.L_x_3) ;  /* 0x0000000000240947 */ /* 0x000fea0003800000 */
.L_x_4:
[----:B------:R-:W-:Y:S05]  /*0190*/  NANOSLEEP 0x64 ;  /* 0x000000640000795d */ /* 0x000fea0003800000 */
[----:B------:R-:W-:-:S05]  /*01a0*/  UMOV UR5, 0x8 ;  /* 0x0000000800057882 */ /* 0x000fca0000000000 */
[----:B------:R-:W-:Y:S04]  /*01b0*/  DEPBAR.LE SB2, 0x36 ;  /* 0x0000ad800000791a */ /* 0x000fe80000000000 */
[----:B------:R-:W2:Y:S02]  /*01c0*/  UTCATOMSWS.FIND_AND_SET.ALIGN UP0, UR5, UR5 ;  /* 0x00000005000575e3 */ /* 0x000ea40008000800 */
[----:B--2---:R-:W-:-:S04]  /*01d0*/  PLOP3.LUT P0, PT, PT, PT, UP0, 0x80, 0x8 ;  /* 0x000000000008781c */ /* 0x004fc80003f0f008 */
[----:B------:R-:W-:-:S04]  /*01e0*/  SEL R2, RZ, 0xffffffff, !P0 ;  /* 0xffffffffff027807 */ /* 0x000fc80004000000 */
[----:B------:R-:W-:Y:S01]  /*01f0*/  ISETP.NE.AND P0, PT, R2, RZ, PT ;  /* 0x000000ff0200720c */ /* 0x000fe20003f05270 */
[----:B------:R-:W-:-:S12]  /*0200*/  IMAD.U32 R2, RZ, RZ, UR5 ;  /* 0x00000005ff027e24 */ /* 0x000fd8000f8e00ff */
[----:B------:R-:W-:Y:S05]  /*0210*/  @!P0 BRA `(.L_x_4) ;  /* 0xfffffffc00dc8947 */ /* 0x000fea000383ffff */
.L_x_3:
[C---:B------:R-:W-:Y:S01]  /*0220*/  VIADD R4, R2.reuse, 0x10 ;  /* 0x0000001002047836 */ /* 0x040fe20000000000 */
[----:B------:R-:W-:Y:S01]  /*0230*/  UMOV UR5, 0x50 ;  /* 0x0000005000057882 */ /* 0x000fe20000000000 */
[----:B------:R-:W-:Y:S01]  /*0240*/  SHF.L.U32 R3, R3, R2, RZ ;  /* 0x0000000203037219 */ /* 0x000fe200000006ff */
[----:B------:R-:W-:Y:S01]  /*0250*/  ULEA UR5, UR6, UR5, 0x18 ;  /* 0x0000000506057291 */ /* 0x000fe2000f8ec0ff */
[----:B------:R-:W-:Y:S01]  /*0260*/  IMAD.SHL.U32 R2, R2, 0x20, RZ ;  /* 0x0000002002027824 */ /* 0x000fe200078e00ff */
[----:B------:R-:W-:-:S04]  /*0270*/  SHF.L.U32 R4, R5, R4, RZ ;  /* 0x0000000405047219 */ /* 0x000fc800000006ff */
[----:B------:R-:W-:-:S05]  /*0280*/  LOP3.LUT R3, R4, R3, RZ, 0xfc, !PT ;  /* 0x0000000304037212 */ /* 0x000fca00078efcff */
[----:B------:R2:W-:Y:S04]  /*0290*/  ATOMS.OR RZ, [UR5], R3 ;  /* 0x00000003ffff798c */ /* 0x0005e8000b000005 */
[----:B------:R2:W-:Y:S01]  /*02a0*/  STS [UR4], R2 ;  /* 0x00000002ff007988 */ /* 0x0005e20008000804 */
[----:B------:R-:W-:Y:S05]  /*02b0*/  BRA `(.L_x_2) ;  /* 0x0000000000107947 */ /* 0x000fea0003800000 */
.L_x_1:
[----:B------:R-:W-:Y:S01]  /*02c0*/  IMAD.MOV.U32 R3, RZ, RZ, -0x1 ;  /* 0xffffffffff037424 */ /* 0x000fe200078e00ff */
[----:B------:R-:W-:-:S04]  /*02d0*/  MOV R2, 0x300 ;  /* 0x0000030000027802 */ /* 0x000fc80000000f00 */
[----:B------:R2:W-:Y:S03]  /*02e0*/  STS [UR4], R3 ;  /* 0x00000003ff007988 */ /* 0x0005e60008000804 */
[----:B-12---:R-:W-:Y:S05]  /*02f0*/  CALL.REL.NOINC `($__internal_1_$__cuda_sm10x_tcgen05_guardrail_trap_phase_invalid_during_alloc) ;  /* 0x0000002800e07944 */ /* 0x006fea0003c00000 */
.L_x_2:
[----:B------:R-:W-:Y:S05]  /*0300*/  WARPSYNC.ALL ;  /* 0x0000000000007948 */ /* 0x000fea0003800000 */
[----:B------:R-:W-:Y:S01]  /*0310*/  NOP ;  /* 0x0000000000007918 */ /* 0x000fe20000000000 */
.L_x_0:
[----:B------:R-:W3:Y:S08]  /*0320*/  S2UR UR4, SR_CgaCtaId ;  /* 0x00000000000479c3 */ /* 0x000ef00000008800 */
[----:B------:R-:W-:Y:S01]  /*0330*/  BAR.SYNC.DEFER_BLOCKING 0x0 ;  /* 0x0000000000007b1d */ /* 0x000fe20000010000 */
[----:B--2---:R-:W-:-:S05]  /*0340*/  LOP3.LUT R2, R0, 0x7f, RZ, 0xc0, !PT ;  /* 0x0000007f00027812 */ /* 0x004fca00078ec0ff */
[----:B------:R-:W-:Y:S02]  /*0350*/  UMOV UR8, 0x400 ;  /* 0x0000040000087882 */ /* 0x000fe40000000000 */
[----:B------:R-:W2:Y:S08]  /*0360*/  LDC R12, c[0x0][0x3a0] ;  /* 0x0000e800ff0c7b82 */ /* 0x000eb00000000800 */
[----:B------:R-:W4:Y:S01]  /*0370*/  S2UR UR11, SR_CTAID.Y ;  /* 0x00000000000b79c3 */ /* 0x000f220000002600 */
[----:B---3--:R-:W-:-:S09]  /*0380*/  ULEA UR8, UR4, UR8, 0x18 ;  /* 0x0000000804087291 */ /* 0x008fd2000f8ec0ff */
[----:B------:R-:W3:Y:S01]  /*0390*/  LDS R4, [UR8] ;  /* 0x00000008ff047984 */ /* 0x000ee20008000800 */
[----:B------:R-:W-:Y:S06]  /*03a0*/  BAR.SYNC.DEFER_BLOCKING 0x0 ;  /* 0x0000000000007b1d */ /* 0x000fec0000010000 */
[----:B------:R-:W-:Y:S05]  /*03b0*/  @P2 BRA `(.L_x_5) ;  /* 0x0000000000182947 */ /* 0x000fea0003800000 */
[----:B------:R-:W-:Y:S01]  /*03c0*/  ELECT P0, URZ, PT ;  /* 0x0000000000ff782f */ /* 0x000fe20003800000 */
[----:B------:R-:W-:Y:S01]  /*03d0*/  IMAD.MOV.U32 R3, RZ, RZ, 0x1 ;  /* 0x00000001ff037424 */ /* 0x000fe200078e00ff */
[----:B------:R-:W-:Y:S01]  /*03e0*/  UMOV UR5, 0x40 ;  /* 0x0000004000057882 */ /* 0x000fe20000000000 */
[----:B------:R-:W-:Y:S01]  /*03f0*/  UVIRTCOUNT.DEALLOC.SMPOOL 0x80 ;  /* 0x000000800000784c */ /* 0x000fe20000000000 */
[----:B------:R-:W-:-:S09]  /*0400*/  ULEA UR5, UR4, UR5, 0x18 ;  /* 0x0000000504057291 */ /* 0x000fd2000f8ec0ff */
[----:B------:R5:W-:Y:S03]  /*0410*/  @P0 STS.U8 [UR5], R3 ;  /* 0x00000003ff000988 */ /* 0x000be60008000005 */
.L_x_5:
[----:B------:R-:W5:Y:S01]  /*0420*/  S2UR UR4, SR_CTAID.Z ;  /* 0x00000000000479c3 */ /* 0x000f620000002700 */
[----:B------:R-:W4:Y:S01]  /*0430*/  LDCU UR5, c[0x0][0x370] ;  /* 0x00006e00ff0577ac */ /* 0x000f220008000800 */
[----:B------:R-:W-:Y:S01]  /*0440*/  ISETP.GE.U32.AND P0, PT, R2, 0x20, PT ;  /* 0x000000200200780c */ /* 0x000fe20003f06070 */
[----:B--2---:R-:W-:Y:S01]  /*0450*/  VIADD R6, R12, 0xffffffff ;  /* 0xffffffff0c067836 */ /* 0x004fe20000000000 */
[C---:B------:R-:W-:Y:S01]  /*0460*/  ISETP.NE.U32.AND P3, PT, R2.reuse, RZ, PT ;  /* 0x000000ff0200720c */ /* 0x040fe20003f65070 */
[----:B------:R-:W5:Y:S02]  /*0470*/  LDCU UR6, c[0x0][0x374] ;  /* 0x00006e80ff0677ac */ /* 0x000f640008000800 */
[----:B-----5:R-:W-:Y:S01]  /*0480*/  LEA R3, R2, UR8, 0x2 ;  /* 0x0000000802037c11 */ /* 0x020fe2000f8e10ff */
[----:B------:R-:W-:Y:S01]  /*0490*/  BSSY.RECONVERGENT B0, `(.L_x_6) ;  /* 0x0000015000007945 */ /* 0x000fe20003800200 */
[----:B------:R-:W4:Y:S01]  /*04a0*/  S2UR UR14, SR_CTAID.X ;  /* 0x00000000000e79c3 */ /* 0x000f220000002500 */
[----:B------:R-:W2:Y:S01]  /*04b0*/  LDCU.64 UR16, c[0x0][0x3c0] ;  /* 0x00007800ff1077ac */ /* 0x000ea20008000a00 */
[----:B---3--:R-:W-:-:S04]  /*04c0*/  R2UR UR32, R4 ;  /* 0x00000000042072ca */ /* 0x008fc800000e0000 */
[----:B------:R3:W-:Y:S02]  /*04d0*/  @!P0 STS [R3], RZ ;  /* 0x000000ff03008388 */ /* 0x0007e40000000800 */
[----:B------:R-:W5:Y:S01]  /*04e0*/  LDC R7, c[0x0][0x398] ;  /* 0x0000e600ff077b82 */ /* 0x000f620000000800 */
[----:B------:R-:W-:Y:S01]  /*04f0*/  NOP ;  /* 0x0000000000007918 */ /* 0x000fe20000000000 */
[----:B------:R3:W-:Y:S01]  /*0500*/  @!P3 STS [UR8+0x20], R6 ;  /* 0x00002006ff00b988 */ /* 0x0007e20008000808 */
[----:B----4-:R-:W-:-:S04]  /*0510*/  UIMAD UR4, UR4, UR6, UR11 ;  /* 0x00000006040472a4 */ /* 0x010fc8000f8e020b */
[----:B------:R-:W-:-:S04]  /*0520*/  UIMAD UR4, UR4, UR5, UR14 ;  /* 0x00000005040472a4 */ /* 0x000fc8000f8e020e */
[----:B------:R-:W-:-:S04]  /*0530*/  UIMAD UR4, UR4, 0x180, URZ ;  /* 0x00000180040478a4 */ /* 0x000fc8000f8e02ff */
[----:B--2---:R-:W-:Y:S01]  /*0540*/  UIADD3 UR12, UP0, UPT, UR4, UR16, URZ ;  /* 0x00000010040c7290 */ /* 0x004fe2000ff1e0ff */
[----:B-----5:R-:W-:-:S03]  /*0550*/  VIADD R7, R7, 0xffffffff ;  /* 0xffffffff07077836 */ /* 0x020fc60000000000 */
[----:B------:R-:W-:Y:S01]  /*0560*/  ULEA.HI.X.SX32 UR13, UR4, UR17, 0x1, UP0 ;  /* 0x00000011040d7291 */ /* 0x000fe200080f0eff */
[----:B---3--:R-:W-:Y:S11]  /*0570*/  @P3 BRA `(.L_x_7) ;  /* 0x0000000000183947 */ /* 0x008ff60003800000 */
[----:B------:R-:W2:Y:S01]  /*0580*/  LDS R4, [UR8+0x8] ;  /* 0x00000808ff047984 */ /* 0x000ea20008000800 */
[----:B------:R-:W3:Y:S01]  /*0590*/  LDC.64 R8, c[0x0][0x380] ;  /* 0x0000e000ff087b82 */ /* 0x000ee20000000a00 */
[----:B------:R-:W-:Y:S02]  /*05a0*/  IMAD.MOV.U32 R5, RZ, RZ, 0x70 ;  /* 0x00000070ff057424 */ /* 0x000fe400078e00ff */
[----:B---3--:R3:W-:Y:S03]  /*05b0*/  STS.64 [UR8], R8 ;  /* 0x00000008ff007988 */ /* 0x0087e60008000a08 */
[----:B--2---:R-:W-:-:S05]  /*05c0*/  LOP3.LUT R4, R4, 0x10, R5, 0xd8, !PT ;  /* 0x0000001004047812 */ /* 0x004fca00078ed805 */
[----:B------:R3:W-:Y:S02]  /*05d0*/  STS [UR8+0x8], R4 ;  /* 0x00000804ff007988 */ /* 0x0007e40008000808 */
.L_x_7:
[----:B------:R-:W-:Y:S05]  /*05e0*/  BSYNC.RECONVERGENT B0 ;  /* 0x0000000000007941 */ /* 0x000fea0003800200 */
.L_x_6:
[----:B------:R-:W-:Y:S04]  /*05f0*/  BSSY.RECONVERGENT B0, `(.L_x_8) ;  /* 0x000000a000007945 */ /* 0x000fe80003800200 */
[----:B------:R-:W-:Y:S05]  /*0600*/  @P3 BRA `(.L_x_9) ;  /* 0x0000000000203947 */ /* 0x000fea0003800000 */
[----:B---3--:R-:W2:Y:S01]  /*0610*/  LDS R4, [UR8+0x34] ;  /* 0x00003408ff047984 */ /* 0x008ea20008000800 */
[----:B------:R-:W-:Y:S02]  /*0620*/  IMAD.MOV.U32 R5, RZ, RZ, 0x7f000000 ;  /* 0x7f000000ff057424 */ /* 0x000fe400078e00ff */
[----:B------:R-:W-:Y:S01]  /*0630*/  @!P3 IMAD.MOV.U32 R8, RZ, RZ, 0x7f ;  /* 0x0000007fff08b424 */ /* 0x000fe200078e00ff */
[----:B------:R-:W3:Y:S02]  /*0640*/  @!P3 LDS R9, [UR8+0x38] ;  /* 0x00003808ff09b984 */ /* 0x000ee40008000800 */
[----:B--2---:R-:W-:Y:S02]  /*0650*/  LOP3.LUT R4, R4, 0xff000000, R5, 0xb8, !PT ;  /* 0xff00000004047812 */ /* 0x004fe400078eb805 */
[----:B---3--:R-:W-:-:S03]  /*0660*/  @!P3 LOP3.LUT R5, R9, 0xff, R8, 0xb8, !PT ;  /* 0x000000ff0905b812 */ /* 0x008fc600078eb808 */
[----:B------:R2:W-:Y:S04]  /*0670*/  STS [UR8+0x34], R4 ;  /* 0x00003404ff007988 */ /* 0x0005e80008000808 */
[----:B------:R2:W-:Y:S02]  /*0680*/  @!P3 STS [UR8+0x38], R5 ;  /* 0x00003805ff00b988 */ /* 0x0005e40008000808 */
.L_x_9:
[----:B------:R-:W-:Y:S05]  /*0690*/  BSYNC.RECONVERGENT B0 ;  /* 0x0000000000007941 */ /* 0x000fea0003800200 */
.L_x_8:
[----:B------:R-:W-:Y:S04]  /*06a0*/  BSSY.RECONVERGENT B0, `(.L_x_10) ;  /* 0x000000a000007945 */ /* 0x000fe80003800200 */
[----:B------:R-:W-:Y:S05]  /*06b0*/  @P3 BRA `(.L_x_11) ;  /* 0x0000000000203947 */ /* 0x000fea0003800000 */
[----:B--23--:R-:W2:Y:S01]  /*06c0*/  LDS R4, [UR8+0x1c] ;  /* 0x00001c08ff047984 */ /* 0x00cea20008000800 */
[----:B------:R-:W3:Y:S03]  /*06d0*/  LDC.64 R10, c[0x0][0x3a8] ;  /* 0x0000ea00ff0a7b82 */ /* 0x000ee60000000a00 */
[----:B------:R4:W-:Y:S01]  /*06e0*/  STS [UR8+0x24], R7 ;  /* 0x00002407ff007988 */ /* 0x0009e20008000808 */
[--C-:B---3--:R-:W-:Y:S02]  /*06f0*/  SHF.R.U32.HI R9, RZ, 0x4, R11.reuse ;  /* 0x00000004ff097819 */ /* 0x108fe4000001160b */
[----:B------:R-:W-:-:S05]  /*0700*/  SHF.R.U64 R5, R10, 0x4, R11 ;  /* 0x000000040a057819 */ /* 0x000fca000000120b */
[----:B------:R4:W-:Y:S01]  /*0710*/  STS [UR8+0xc], R5 ;  /* 0x00000c05ff007988 */ /* 0x0009e20008000808 */
[----:B--2---:R-:W-:-:S05]  /*0720*/  LOP3.LUT R4, R4, 0xf, R9, 0xb8, !PT ;  /* 0x0000000f04047812 */ /* 0x004fca00078eb809 */
[----:B------:R4:W-:Y:S02]  /*0730*/  STS [UR8+0x1c], R4 ;  /* 0x00001c04ff007988 */ /* 0x0009e40008000808 */
.L_x_11:
[----:B------:R-:W-:Y:S05]  /*0740*/  BSYNC.RECONVERGENT B0 ;  /* 0x0000000000007941 */ /* 0x000fea0003800200 */
.L_x_10:
[----:B------:R-:W-:Y:S04]  /*0750*/  BSSY.RECONVERGENT B1, `(.L_x_12) ;  /* 0x000001d000017945 */ /* 0x000fe80003800200 */
[----:B------:R-:W-:Y:S04]  /*0760*/  BSSY.RELIABLE B0, `(.L_x_13) ;  /* 0x0000018000007945 */ /* 0x000fe80003800100 */
[----:B------:R-:W-:Y:S05]  /*0770*/  @P3 BRA `(.L_x_14) ;  /* 0x00000000001c3947 */ /* 0x000fea0003800000 */
[----:B--234-:R-:W2:Y:S02]  /*0780*/  LDS R4, [UR8+0x34] ;  /* 0x00003408ff047984 */ /* 0x01cea40008000800 */
[----:B--2---:R-:W-:-:S05]  /*0790*/  LOP3.LUT R4, R4, 0x7, RZ, 0xb8, !PT ;  /* 0x0000000704047812 */ /* 0x004fca00078eb8ff */
[----:B------:R2:W-:Y:S01]  /*07a0*/  STS [UR8+0x34], R4 ;  /* 0x00003404ff007988 */ /* 0x0005e20008000808 */
[----:B------:R-:W-:Y:S05]  /*07b0*/  @P3 BRA `(.L_x_15) ;  /* 0x00000000001c3947 */ /* 0x000fea0003800000 */
[----:B--2---:R-:W2:Y:S02]  /*07c0*/  LDS R4, [UR8+0x34] ;  /* 0x00003408ff047984 */ /* 0x004ea40008000800 */
[----:B--2---:R-:W-:-:S05]  /*07d0*/  LOP3.LUT R4, R4, 0x38, RZ, 0xb8, !PT ;  /* 0x0000003804047812 */ /* 0x004fca00078eb8ff */
[----:B------:R5:W-:Y:S02]  /*07e0*/  STS [UR8+0x34], R4 ;  /* 0x00003404ff007988 */ /* 0x000be40008000808 */
.L_x_14:
[----:B------:R-:W-:Y:S05]  /*07f0*/  @P3 BRA `(.L_x_16) ;  /* 0x00000000001c3947 */ /* 0x000fea0003800000 */
[----:B--2345:R-:W2:Y:S02]  /*0800*/  LDS R4, [UR8+0x8] ;  /* 0x00000808ff047984 */ /* 0x03cea40008000800 */
[----:B--2---:R-:W-:-:S05]  /*0810*/  LOP3.LUT R4, R4, 0x780, RZ, 0xb8, !PT ;  /* 0x0000078004047812 */ /* 0x004fca00078eb8ff */
[----:B------:R3:W-:Y:S02]  /*0820*/  STS [UR8+0x8], R4 ;  /* 0x00000804ff007988 */ /* 0x0007e40008000808 */
.L_x_15:
[----:B------:R-:W-:Y:S05]  /*0830*/  @P3 BRA `(.L_x_17) ;  /* 0x0000000000283947 */ /* 0x000fea0003800000 */
[----:B--23--:R-:W2:Y:S02]  /*0840*/  LDS R4, [UR8+0x8] ;  /* 0x00000808ff047984 */ /* 0x00cea40008000800 */
[----:B--2---:R-:W-:-:S05]  /*0850*/  LOP3.LUT R4, R4, 0x1800, RZ, 0xb8, !PT ;  /* 0x0000180004047812 */ /* 0x004fca00078eb8ff */
[----:B------:R2:W-:Y:S02]  /*0860*/  STS [UR8+0x8], R4 ;  /* 0x00000804ff007988 */ /* 0x0005e40008000808 */
.L_x_16:
[----:B------:R-:W-:Y:S05]  /*0870*/  @P3 BREAK.RELIABLE B0 ;  /* 0x0000000000003942 */ /* 0x000fea0003800100 */
[----:B------:R-:W-:Y:S05]  /*0880*/  @P3 BRA `(.L_x_18) ;  /* 0x0000000000243947 */ /* 0x000fea0003800000 */
[----:B--2-4-:R-:W2:Y:S01]  /*0890*/  LDS R5, [UR8+0x8] ;  /* 0x00000808ff057984 */ /* 0x014ea20008000800 */
[----:B---3-5:R-:W-:-:S05]  /*08a0*/  IMAD.MOV.U32 R4, RZ, RZ, 0x6000 ;  /* 0x00006000ff047424 */ /* 0x028fca00078e00ff */
[----:B--2---:R-:W-:-:S04]  /*08b0*/  LOP3.LUT R4, R5, 0x6000, R4, 0xd8, !PT ;  /* 0x0000600005047812 */ /* 0x004fc800078ed804 */
[----:B------:R-:W-:-:S05]  /*08c0*/  LOP3.LUT R4, R4, 0x400000, RZ, 0xb8, !PT ;  /* 0x0040000004047812 */ /* 0x000fca00078eb8ff */
[----:B------:R4:W-:Y:S02]  /*08d0*/  STS [UR8+0x8], R4 ;  /* 0x00000804ff007988 */ /* 0x0009e40008000808 */
.L_x_17:
[----:B------:R-:W-:Y:S05]  /*08e0*/  BSYNC.RELIABLE B0 ;  /* 0x0000000000007941 */ /* 0x000fea0003800100 */
.L_x_13:
[----:B--234-:R-:W2:Y:S02]  /*08f0*/  @!P3 LDS R4, [UR8+0x8] ;  /* 0x00000808ff04b984 */ /* 0x01cea40008000800 */
[----:B--2---:R-:W-:-:S05]  /*0900*/  @!P3 LOP3.LUT R4, R4, 0x8000, RZ, 0xb8, !PT ;  /* 0x000080000404b812 */ /* 0x004fca00078eb8ff */
[----:B------:R2:W-:Y:S02]  /*0910*/  @!P3 STS [UR8+0x8], R4 ;  /* 0x00000804ff00b988 */ /* 0x0005e40008000808 */
.L_x_18:
[----:B------:R-:W-:Y:S05]  /*0920*/  BSYNC.RECONVERGENT B1 ;  /* 0x0000000000017941 */ /* 0x000fea0003800200 */
.L_x_12:
[----:B------:R-:W-:Y:S05]  /*0930*/  WARPSYNC.ALL ;  /* 0x0000000000007948 */ /* 0x000fea0003800000 */
[----:B------:R-:W-:Y:S01]  /*0940*/  NOP ;  /* 0x0000000000007918 */ /* 0x000fe20000000000 */
[----:B------:R-:W-:Y:S05]  /*0950*/  @P0 BRA `(.L_x_19) ;  /* 0x0000000000300947 */ /* 0x000fea0003800000 */
[----:B--2345:R-:W2:Y:S01]  /*0960*/  S2R R4, SR_LANEID ;  /* 0x0000000000047919 */ /* 0x03cea20000000000 */
[----:B------:R-:W-:Y:S05]  /*0970*/  WARPSYNC.ALL ;  /* 0x0000000000007948 */ /* 0x000fea0003800000 */
[----:B------:R-:W-:Y:S01]  /*0980*/  NOP ;  /* 0x0000000000007918 */ /* 0x000fe20000000000 */
[----:B--2---:R-:W-:-:S05]  /*0990*/  IMAD.SHL.U32 R8, R4, 0x4, RZ ;  /* 0x0000000404087824 */ /* 0x004fca00078e00ff */
[----:B------:R-:W2:Y:S01]  /*09a0*/  LDS R9, [R8+UR8] ;  /* 0x0000000808097984 */ /* 0x000ea20008000800 */
[----:B------:R-:W-:-:S05]  /*09b0*/  IADD3 R4, P1, PT, R8, UR12, RZ ;  /* 0x0000000c08047c10 */ /* 0x000fca000ff3e0ff */
[----:B------:R-:W-:-:S05]  /*09c0*/  IMAD.X R5, RZ, RZ, UR13, P1 ;  /* 0x0000000dff057e24 */ /* 0x000fca00088e06ff */
[----:B--2---:R2:W3:Y:S01]  /*09d0*/  ATOMG.E.EXCH.STRONG.GPU PT, RZ, [R4], R9 ;  /* 0x0000000904ff73a8 */ /* 0x0044e200041ee100 */
[----:B------:R-:W-:-:S04]  /*09e0*/  DEPBAR {5,4,3,2,1,0} ;  /* 0x0000003f0000791a */ /* 0x000fc80000000000 */
[----:B------:R-:W4:Y:S02]  /*09f0*/  CCTL.E.C.LDCU.IV.DEEP [UR12] ;  /* 0x000000000c007540 */ /* 0x000f240009c08000 */
[----:B----4-:R2:W-:Y:S01]  /*0a00*/  UTMACCTL.IV [UR12] ;  /* 0x000000000c0079b9 */ /* 0x0105e20008000000 */
[----:B------:R-:W-:Y:S01]  /*0a10*/  NOP ;  /* 0x0000000000007918 */ /* 0x000fe20000000000 */
.L_x_19:
[----:B------:R-:W-:Y:S05]  /*0a20*/  @P0 BRA `(.L_x_20) ;  /* 0x00000000000c0947 */ /* 0x000fea0003800000 */
[----:B------:R0:W-:Y:S01]  /*0a30*/  UTMACMDFLUSH ;  /* 0x00000000000079b7 */ /* 0x0001e20000000000 */
[----:B------:R-:W-:Y:S05]  /*0a40*/  @P0 BRA `(.L_x_20) ;  /* 0x0000000000040947 */ /* 0x000fea0003800000 */
[----:B------:R-:W-:-:S04]  /*0a50*/  DEPBAR.LE SB0, 0x0 ;  /* 0x000080000000791a */ /* 0x000fc80000000000 */
.L_x_20:
[----:B------:R-:W-:Y:S05]  /*0a60*/  WARPSYNC.ALL ;  /* 0x0000000000007948 */ /* 0x000fea0003800000 */
[----:B------:R-:W-:Y:S01]  /*0a70*/  NOP ;  /* 0x0000000000007918 */ /* 0x000fe20000000000 */
[----:B---3--:R-:W-:Y:S06]  /*0a80*/  BAR.SYNC.DEFER_BLOCKING 0x0 ;  /* 0x0000000000007b1d */ /* 0x008fec0000010000 */
[----:B------:R-:W-:Y:S02]  /*0a90*/  BSSY.RECONVERGENT B1, `(.L_x_21) ;  /* 0x000000b000017945 */ /* 0x000fe40003800200 */
[----:B------:R-:W-:Y:S06]  /*0aa0*/  BAR.SYNC.DEFER_BLOCKING 0x0 ;  /* 0x0000000000007b1d */ /* 0x000fec0000010000 */
[----:B------:R3:W-:Y:S01]  /*0ab0*/  @!P0 STS [R3], RZ ;  /* 0x000000ff03008388 */ /* 0x0007e20000000800 */
[----:B------:R-:W-:Y:S01]  /*0ac0*/  NOP ;  /* 0x0000000000007918 */ /* 0x000fe20000000000 */
[----:B------:R-:W-:Y:S05]  /*0ad0*/  @P3 BRA `(.L_x_22) ;  /* 0x0000000000183947 */ /* 0x000fea0003800000 */
[----:B--2-45:R-:W2:Y:S01]  /*0ae0*/  LDS R4, [UR8+0x8] ;  /* 0x00000808ff047984 */ /* 0x034ea20008000800 */
[----:B------:R-:W4:Y:S01]  /*0af0*/  LDC.64 R8, c[0x0][0x388] ;  /* 0x0000e200ff087b82 */ /* 0x000f220000000a00 */
[----:B------:R-:W-:Y:S02]  /*0b00*/  IMAD.MOV.U32 R5, RZ, RZ, 0x70 ;  /* 0x00000070ff057424 */ /* 0x000fe400078e00ff */
[----:B----4-:R4:W-:Y:S03]  /*0b10*/  STS.64 [UR8], R8 ;  /* 0x00000008ff007988 */ /* 0x0109e60008000a08 */
[----:B--2---:R-:W-:-:S05]  /*0b20*/  LOP3.LUT R4, R4, 0x10, R5, 0xd8, !PT ;  /* 0x0000001004047812 */ /* 0x004fca00078ed805 */
[----:B------:R4:W-:Y:S02]  /*0b30*/  STS [UR8+0x8], R4 ;  /* 0x00000804ff007988 */ /* 0x0009e40008000808 */
.L_x_22:
[----:B--2---:R-:W-:Y:S05]  /*0b40*/  BSYNC.RECONVERGENT B1 ;  /* 0x0000000000017941 */ /* 0x004fea0003800200 */
.L_x_21:
[----:B------:R-:W-:Y:S04]  /*0b50*/  BSSY.RECONVERGENT B2, `(.L_x_23) ;  /* 0x000000f000027945 */ /* 0x000fe80003800200 */
[----:B------:R-:W-:Y:S04]  /*0b60*/  BSSY.RELIABLE B1, `(.L_x_24) ;  /* 0x000000c000017945 */ /* 0x000fe80003800100 */
[----:B------:R-:W-:Y:S05]  /*0b70*/  @P3 BRA `(.L_x_25) ;  /* 0x0000000000283947 */ /* 0x000fea0003800000 */
[----:B----45:R-:W2:Y:S01]  /*0b80*/  LDS R4, [UR8+0x34] ;  /* 0x00003408ff047984 */ /* 0x030ea20008000800 */
[----:B------:R-:W-:Y:S01]  /*0b90*/  IMAD.MOV.U32 R5, RZ, RZ, 0x7f000000 ;  /* 0x7f000000ff057424 */ /* 0x000fe200078e00ff */
[----:B------:R-:W-:Y:S05]  /*0ba0*/  @P3 BREAK.RELIABLE B1 ;  /* 0x0000000000013942 */ /* 0x000fea0003800100 */
[----:B--2---:R-:W-:-:S05]  /*0bb0*/  LOP3.LUT R4, R4, 0xff000000, R5, 0xb8, !PT ;  /* 0xff00000004047812 */ /* 0x004fca00078eb805 */
[----:B------:R2:W-:Y:S01]  /*0bc0*/  STS [UR8+0x34], R4 ;  /* 0x00003404ff007988 */ /* 0x0005e20008000808 */
[----:B------:R-:W-:Y:S05]  /*0bd0*/  @P3 BRA `(.L_x_26) ;  /* 0x0000000000183947 */ /* 0x000fea0003800000 */
[----:B--2---:R-:W2:Y:S01]  /*0be0*/  LDS R4, [UR8+0x38] ;  /* 0x00003808ff047984 */ /* 0x004ea20008000800 */
[----:B------:R-:W-:-:S05]  /*0bf0*/  IMAD.MOV.U32 R5, RZ, RZ, 0xff ;  /* 0x000000ffff057424 */ /* 0x000fca00078e00ff */
[----:B--2---:R-:W-:-:S05]  /*0c00*/  LOP3.LUT R4, R4, 0xff, R5, 0xb8, !PT ;  /* 0x000000ff04047812 */ /* 0x004fca00078eb805 */
[----:B------:R2:W-:Y:S02]  /*0c10*/  STS [UR8+0x38], R4 ;  /* 0x00003804ff007988 */ /* 0x0005e40008000808 */
.L_x_25:
[----:B------:R-:W-:Y:S05]  /*0c20*/  BSYNC.RELIABLE B1 ;  /* 0x0000000000017941 */ /* 0x000fea0003800100 */
.L_x_24:
[----:B------:R2:W-:Y:S02]  /*0c30*/  @!P3 STS [UR8+0x20], R6 ;  /* 0x00002006ff00b988 */ /* 0x0005e40008000808 */
.L_x_26:
[----:B------:R-:W-:Y:S05]  /*0c40*/  BSYNC.RECONVERGENT B2 ;  /* 0x0000000000027941 */ /* 0x000fea0003800200 */
.L_x_23:
[----:B------:R-:W-:Y:S05]  /*0c50*/  WARPSYNC.ALL ;  /* 0x0000000000007948 */ /* 0x000fea0003800000 */
[----:B------:R-:W-:Y:S01]  /*0c60*/  NOP ;  /* 0x0000000000007918 */ /* 0x000fe20000000000 */
[----:B--2---:R-:W2:Y:S01]  /*0c70*/  LDC R6, c[0x0][0x39c] ;  /* 0x0000e700ff067b82 */ /* 0x004ea20000000800 */
[----:B------:R-:W-:Y:S01]  /*0c80*/  BSSY.RECONVERGENT B2, `(.L_x_27) ;  /* 0x000000b000027945 */ /* 0x000fe20003800200 */
[----:B--2---:R-:W-:-:S03]  /*0c90*/  VIADD R6, R6, 0xffffffff ;  /* 0xffffffff06067836 */ /* 0x004fc60000000000 */
[----:B------:R-:W-:Y:S05]  /*0ca0*/  @P3 BRA `(.L_x_28) ;  /* 0x0000000000203947 */ /* 0x000fea0003800000 */
[----:B----45:R-:W2:Y:S01]  /*0cb0*/  LDS R4, [UR8+0x1c] ;  /* 0x00001c08ff047984 */ /* 0x030ea20008000800 */
[----:B------:R-:W4:Y:S03]  /*0cc0*/  LDC.64 R10, c[0x0][0x3b0] ;  /* 0x0000ec00ff0a7b82 */ /* 0x000f260000000a00 */
[----:B------:R5:W-:Y:S01]  /*0cd0*/  STS [UR8+0x24], R6 ;  /* 0x00002406ff007988 */ /* 0x000be20008000808 */
[--C-:B----4-:R-:W-:Y:S02]  /*0ce0*/  SHF.R.U32.HI R9, RZ, 0x4, R11.reuse ;  /* 0x00000004ff097819 */ /* 0x110fe4000001160b */
[----:B------:R-:W-:-:S05]  /*0cf0*/  SHF.R.U64 R5, R10, 0x4, R11 ;  /* 0x000000040a057819 */ /* 0x000fca000000120b */
[----:B------:R5:W-:Y:S01]  /*0d00*/  STS [UR8+0xc], R5 ;  /* 0x00000c05ff007988 */ /* 0x000be20008000808 */
[----:B--2---:R-:W-:-:S05]  /*0d10*/  LOP3.LUT R4, R4, 0xf, R9, 0xb8, !PT ;  /* 0x0000000f04047812 */ /* 0x004fca00078eb809 */
[----:B------:R5:W-:Y:S02]  /*0d20*/  STS [UR8+0x1c], R4 ;  /* 0x00001c04ff007988 */ /* 0x000be40008000808 */
.L_x_28:
[----:B------:R-:W-:Y:S05]  /*0d30*/  BSYNC.RECONVERGENT B2 ;  /* 0x0000000000027941 */ /* 0x000fea0003800200 */
.L_x_27:
[----:B------:R-:W-:Y:S04]  /*0d40*/  BSSY.RECONVERGENT B3, `(.L_x_29) ;  /* 0x000001d000037945 */ /* 0x000fe80003800200 */
[----:B------:R-:W-:Y:S04]  /*0d50*/  BSSY.RELIABLE B2, `(.L_x_30) ;  /* 0x0000018000027945 */ /* 0x000fe80003800100 */
[----:B------:R-:W-:Y:S05]  /*0d60*/  @P3 BRA `(.L_x_31) ;  /* 0x00000000001c3947 */ /* 0x000fea0003800000 */
[----:B----45:R-:W2:Y:S02]  /*0d70*/  LDS R4, [UR8+0x34] ;  /* 0x00003408ff047984 */ /* 0x030ea40008000800 */
[----:B--2---:R-:W-:-:S05]  /*0d80*/  LOP3.LUT R4, R4, 0x7, RZ, 0xb8, !PT ;  /* 0x0000000704047812 */ /* 0x004fca00078eb8ff */
[----:B------:R2:W-:Y:S01]  /*0d90*/  STS [UR8+0x34], R4 ;  /* 0x00003404ff007988 */ /* 0x0005e20008000808 */
[----:B------:R-:W-:Y:S05]  /*0da0*/  @P3 BRA `(.L_x_32) ;  /* 0x00000000001c3947 */ /* 0x000fea0003800000 */
[----:B--2---:R-:W2:Y:S02]  /*0db0*/  LDS R4, [UR8+0x34] ;  /* 0x00003408ff047984 */ /* 0x004ea40008000800 */
[----:B--2---:R-:W-:-:S05]  /*0dc0*/  LOP3.LUT R4, R4, 0x38, RZ, 0xb8, !PT ;  /* 0x0000003804047812 */ /* 0x004fca00078eb8ff */
[----:B------:R2:W-:Y:S02]  /*0dd0*/  STS [UR8+0x34], R4 ;  /* 0x00003404ff007988 */ /* 0x0005e40008000808 */
.L_x_31:
[----:B------:R-:W-:Y:S05]  /*0de0*/  @P3 BRA `(.L_x_33) ;  /* 0x00000000001c3947 */ /* 0x000fea0003800000 */
[----:B--2-45:R-:W2:Y:S02]  /*0df0*/  LDS R4, [UR8+0x8] ;  /* 0x00000808ff047984 */ /* 0x034ea40008000800 */
[----:B--2---:R-:W-:-:S05]  /*0e00*/  LOP3.LUT R4, R4, 0x780, RZ, 0xb8, !PT ;  /* 0x0000078004047812 */ /* 0x004fca00078eb8ff */
[----:B------:R4:W-:Y:S02]  /*0e10*/  STS [UR8+0x8], R4 ;  /* 0x00000804ff007988 */ /* 0x0009e40008000808 */
.L_x_32:
[----:B------:R-:W-:Y:S05]  /*0e20*/  @P3 BRA `(.L_x_34) ;  /* 0x0000000000283947 */ /* 0x000fea0003800000 */
[----:B--2-4-:R-:W2:Y:S02]  /*0e30*/  LDS R4, [UR8+0x8] ;  /* 0x00000808ff047984 */ /* 0x014ea40008000800 */
[----:B--2---:R-:W-:-:S05]  /*0e40*/  LOP3.LUT R4, R4, 0x1800, RZ, 0xb8, !PT ;  /* 0x0000180004047812 */ /* 0x004fca00078eb8ff */
[----:B------:R2:W-:Y:S02]  /*0e50*/  STS [UR8+0x8], R4 ;  /* 0x00000804ff007988 */ /* 0x0005e40008000808 */
.L_x_33:
[----:B------:R-:W-:Y:S05]  /*0e60*/  @P3 BREAK.RELIABLE B2 ;  /* 0x0000000000023942 */ /* 0x000fea0003800100 */
[----:B------:R-:W-:Y:S05]  /*0e70*/  @P3 BRA `(.L_x_35) ;  /* 0x0000000000243947 */ /* 0x000fea0003800000 */
[----:B--2-45:R-:W2:Y:S01]  /*0e80*/  LDS R4, [UR8+0x8] ;  /* 0x00000808ff047984 */ /* 0x034ea20008000800 */
[----:B------:R-:W-:-:S05]  /*0e90*/  IMAD.MOV.U32 R5, RZ, RZ, 0x6000 ;  /* 0x00006000ff057424 */ /* 0x000fca00078e00ff */
[----:B--2---:R-:W-:-:S04]  /*0ea0*/  LOP3.LUT R4, R4, 0x6000, R5, 0xd8, !PT ;  /* 0x0000600004047812 */ /* 0x004fc800078ed805 */
[----:B------:R-:W-:-:S05]  /*0eb0*/  LOP3.LUT R4, R4, 0x400000, RZ, 0xb8, !PT ;  /* 0x0040000004047812 */ /* 0x000fca00078eb8ff */
[----:B------:R5:W-:Y:S02]  /*0ec0*/  STS [UR8+0x8], R4 ;  /* 0x00000804ff007988 */ /* 0x000be40008000808 */
.L_x_34:
[----:B------:R-:W-:Y:S05]  /*0ed0*/  BSYNC.RELIABLE B2 ;  /* 0x0000000000027941 */ /* 0x000fea0003800100 */
.L_x_30:
[----:B--2-45:R-:W2:Y:S02]  /*0ee0*/  @!P3 LDS R4, [UR8+0x8] ;  /* 0x00000808ff04b984 */ /* 0x034ea40008000800 */
[----:B--2---:R-:W-:-:S05]  /*0ef0*/  @!P3 LOP3.LUT R4, R4, 0x8000, RZ, 0xb8, !PT ;  /* 0x000080000404b812 */ /* 0x004fca00078eb8ff */
[----:B------:R2:W-:Y:S02]  /*0f00*/  @!P3 STS [UR8+0x8], R4 ;  /* 0x00000804ff00b988 */ /* 0x0005e40008000808 */
.L_x_35:
[----:B------:R-:W-:Y:S05]  /*0f10*/  BSYNC.RECONVERGENT B3 ;  /* 0x0000000000037941 */ /* 0x000fea0003800200 */
.L_x_29:
[----:B------:R-:W-:Y:S05]  /*0f20*/  WARPSYNC.ALL ;  /* 0x0000000000007948 */ /* 0x000fea0003800000 */
[----:B------:R-:W-:Y:S01]  /*0f30*/  NOP ;  /* 0x0000000000007918 */ /* 0x000fe20000000000 */
[----:B------:R-:W-:-:S04]  /*0f40*/  UIADD3 UR5, UPT, UPT, UR4, 0x80, URZ ;  /* 0x0000008004057890 */ /* 0x000fc8000fffe0ff */
[----:B------:R-:W-:-:S04]  /*0f50*/  UIADD3 UR6, UP0, UPT, UR5, UR16, URZ ;  /* 0x0000001005067290 */ /* 0x000fc8000ff1e0ff */
[----:B------:R-:W-:Y:S01]  /*0f60*/  ULEA.HI.X.SX32 UR7, UR5, UR17, 0x1, UP0 ;  /* 0x0000001105077291 */ /* 0x000fe200080f0eff */
[----:B------:R-:W-:Y:S11]  /*0f70*/  @P0 BRA `(.L_x_36) ;  /* 0x0000000000300947 */ /* 0x000ff60003800000 */
[----:B--2-45:R-:W2:Y:S01]  /*0f80*/  S2R R4, SR_LANEID ;  /* 0x0000000000047919 */ /* 0x034ea20000000000 */
[----:B------:R-:W-:Y:S05]  /*0f90*/  WARPSYNC.ALL ;  /* 0x0000000000007948 */ /* 0x000fea0003800000 */
[----:B------:R-:W-:Y:S01]  /*0fa0*/  NOP ;  /* 0x0000000000007918 */ /* 0x000fe20000000000 */
[----:B--2---:R-:W-:-:S05]  /*0fb0*/  IMAD.SHL.U32 R8, R4, 0x4, RZ ;  /* 0x0000000404087824 */ /* 0x004fca00078e00ff */
[----:B------:R-:W2:Y:S01]  /*0fc0*/  LDS R9, [R8+UR8] ;  /* 0x0000000808097984 */ /* 0x000ea20008000800 */
[----:B------:R-:W-:-:S05]  /*0fd0*/  IADD3 R4, P1, PT, R8, UR6, RZ ;  /* 0x0000000608047c10 */ /* 0x000fca000ff3e0ff */
[----:B------:R-:W-:-:S05]  /*0fe0*/  IMAD.X R5, RZ, RZ, UR7, P1 ;  /* 0x00000007ff057e24 */ /* 0x000fca00088e06ff */
[----:B--2---:R2:W4:Y:S01]  /*0ff0*/  ATOMG.E.EXCH.STRONG.GPU PT, RZ, [R4], R9 ;  /* 0x0000000904ff73a8 */ /* 0x00452200041ee100 */
[----:B------:R-:W-:-:S04]  /*1000*/  DEPBAR {5,4,3,2,1,0} ;  /* 0x0000003f0000791a */ /* 0x000fc80000000000 */
[----:B------:R-:W5:Y:S02]  /*1010*/  CCTL.E.C.LDCU.IV.DEEP [UR6] ;  /* 0x0000000006007540 */ /* 0x000f640009c08000 */
[----:B-----5:R2:W-:Y:S01]  /*1020*/  UTMACCTL.IV [UR6] ;  /* 0x00000000060079b9 */ /* 0x0205e20008000000 */
[----:B------:R-:W-:Y:S01]  /*1030*/  NOP ;  /* 0x0000000000007918 */ /* 0x000fe20000000000 */
.L_x_36:
[----:B------:R-:W-:Y:S05]  /*1040*/  @P0 BRA `(.L_x_37) ;  /* 0x00000000000c0947 */ /* 0x000fea0003800000 */
[----:B------:R0:W-:Y:S01]  /*1050*/  UTMACMDFLUSH ;  /* 0x00000000000079b7 */ /* 0x0001e20000000000 */
[----:B------:R-:W-:Y:S05]  /*1060*/  @P0 BRA `(.L_x_37) ;  /* 0x0000000000040947 */ /* 0x000fea0003800000 */
[----:B------:R-:W-:-:S04]  /*1070*/  DEPBAR.LE SB0, 0x0 ;  /* 0x000080000000791a */ /* 0x000fc80000000000 */
.L_x_37:
[----:B------:R-:W-:Y:S05]  /*1080*/  WARPSYNC.ALL ;  /* 0x0000000000007948 */ /* 0x000fea0003800000 */
[----:B------:R-:W-:Y:S01]  /*1090*/  NOP ;  /* 0x0000000000007918 */ /* 0x000fe20000000000 */
[----:B----4-:R-:W-:Y:S06]  /*10a0*/  BAR.SYNC.DEFER_BLOCKING 0x0 ;  /* 0x0000000000007b1d */ /* 0x010fec0000010000 */
[----:B------:R-:W-:Y:S02]  /*10b0*/  BSSY.RECONVERGENT B3, `(.L_x_38) ;  /* 0x000000b000037945 */ /* 0x000fe40003800200 */
[----:B------:R-:W-:Y:S06]  /*10c0*/  BAR.SYNC.DEFER_BLOCKING 0x0 ;  /* 0x0000000000007b1d */ /* 0x000fec0000010000 */
[----:B------:R4:W-:Y:S01]  /*10d0*/  @!P0 STS [R3], RZ ;  /* 0x000000ff03008388 */ /* 0x0009e20000000800 */
[----:B------:R-:W-:Y:S01]  /*10e0*/  NOP ;  /* 0x0000000000007918 */ /* 0x000fe20000000000 */
[----:B------:R-:W-:Y:S05]  /*10f0*/  @P3 BRA `(.L_x_39) ;  /* 0x0000000000183947 */ /* 0x000fea0003800000 */
[----:B---34-:R-:W3:Y:S01]  /*1100*/  LDS R3, [UR8+0x8] ;  /* 0x00000808ff037984 */ /* 0x018ee20008000800 */
[----:B--2---:R-:W2:Y:S01]  /*1110*/  LDC.64 R8, c[0x0][0x390] ;  /* 0x0000e400ff087b82 */ /* 0x004ea20000000a00 */
[----:B-----5:R-:W-:Y:S02]  /*1120*/  IMAD.MOV.U32 R4, RZ, RZ, 0x70 ;  /* 0x00000070ff047424 */ /* 0x020fe400078e00ff */
[----:B--2---:R2:W-:Y:S03]  /*1130*/  STS.64 [UR8], R8 ;  /* 0x00000008ff007988 */ /* 0x0045e60008000a08 */
[----:B---3--:R-:W-:-:S05]  /*1140*/  LOP3.LUT R3, R3, 0x10, R4, 0xd8, !PT ;  /* 0x0000001003037812 */ /* 0x008fca00078ed804 */
[----:B------:R2:W-:Y:S02]  /*1150*/  STS [UR8+0x8], R3 ;  /* 0x00000803ff007988 */ /* 0x0005e40008000808 */
.L_x_39:
[----:B--2---:R-:W-:Y:S05]  /*1160*/  BSYNC.RECONVERGENT B3 ;  /* 0x0000000000037941 */ /* 0x004fea0003800200 */
.L_x_38:
[----:B------:R-:W-:Y:S04]  /*1170*/  BSSY.RECONVERGENT B4, `(.L_x_40) ;  /* 0x0000033000047945 */ /* 0x000fe80003800200 */
[----:B------:R-:W-:Y:S04]  /*1180*/  BSSY.RELIABLE B3, `(.L_x_41) ;  /* 0x000002e000037945 */ /* 0x000fe80003800100 */
[----:B------:R-:W-:Y:S05]  /*1190*/  @P3 BRA `(.L_x_42) ;  /* 0x0000000000243947 */ /* 0x000fea0003800000 */
[----:B---34-:R-:W2:Y:S01]  /*11a0*/  LDS R3, [UR8+0x34] ;  /* 0x00003408ff037984 */ /* 0x018ea20008000800 */
[----:B-----5:R-:W-:-:S05]  /*11b0*/  IMAD.MOV.U32 R4, RZ, RZ, 0x7f000000 ;  /* 0x7f000000ff047424 */ /* 0x020fca00078e00ff */
[----:B--2---:R-:W-:-:S05]  /*11c0*/  LOP3.LUT R3, R3, 0xff000000, R4, 0xb8, !PT ;  /* 0xff00000003037812 */ /* 0x004fca00078eb804 */
[----:B------:R2:W-:Y:S01]  /*11d0*/  STS [UR8+0x34], R3 ;  /* 0x00003403ff007988 */ /* 0x0005e20008000808 */
[----:B------:R-:W-:Y:S05]  /*11e0*/  @P3 BRA `(.L_x_43) ;  /* 0x0000000000183947 */ /* 0x000fea0003800000 */
[----:B--2---:R-:W2:Y:S01]  /*11f0*/  LDS R3, [UR8+0x38] ;  /* 0x00003808ff037984 */ /* 0x004ea20008000800 */
[----:B------:R-:W-:-:S05]  /*1200*/  IMAD.MOV.U32 R4, RZ, RZ, 0x7f ;  /* 0x0000007fff047424 */ /* 0x000fca00078e00ff */
[----:B--2---:R-:W-:-:S05]  /*1210*/  LOP3.LUT R3, R3, 0xff, R4, 0xb8, !PT ;  /* 0x000000ff03037812 */ /* 0x004fca00078eb804 */
[----:B------:R2:W-:Y:S02]  /*1220*/  STS [UR8+0x38], R3 ;  /* 0x00003803ff007988 */ /* 0x0005e40008000808 */
.L_x_42:
[----:B------:R-:W-:Y:S05]  /*1230*/  @P3 BRA `(.L_x_44) ;  /* 0x00000000000c3947 */ /* 0x000fea0003800000 */
[----:B------:R2:W-:Y:S02]  /*1240*/  STS [UR8+0x20], R6 ;  /* 0x00002006ff007988 */ /* 0x0005e40008000808 */
.L_x_43:
[----:B------:R-:W-:Y:S05]  /*1250*/  @P3 BRA `(.L_x_45) ;  /* 0x0000000000243947 */ /* 0x000fea0003800000 */
[----:B------:R2:W-:Y:S02]  /*1260*/  STS [UR8+0x24], R7 ;  /* 0x00002407ff007988 */ /* 0x0005e40008000808 */
.L_x_44:
[----:B------:R-:W-:Y:S05]  /*1270*/  @P3 BRA `(.L_x_46) ;  /* 0x00000000002c3947 */ /* 0x000fea0003800000 */
[----:B--234-:R-:W2:Y:S01]  /*1280*/  LDS R3, [UR8+0x1c] ;  /* 0x00001c08ff037984 */ /* 0x01cea20008000800 */
[----:B-----5:R-:W3:Y:S02]  /*1290*/  LDC.64 R4, c[0x0][0x3b8] ;  /* 0x0000ee00ff047b82 */ /* 0x020ee40000000a00 */
[--C-:B---3--:R-:W-:Y:S02]  /*12a0*/  SHF.R.U32.HI R6, RZ, 0x4, R5.reuse ;  /* 0x00000004ff067819 */ /* 0x108fe40000011605 */
[----:B------:R-:W-:-:S05]  /*12b0*/  SHF.R.U64 R4, R4, 0x4, R5 ;  /* 0x0000000404047819 */ /* 0x000fca0000001205 */
[----:B------:R3:W-:Y:S01]  /*12c0*/  STS [UR8+0xc], R4 ;  /* 0x00000c04ff007988 */ /* 0x0007e20008000808 */
[----:B--2---:R-:W-:-:S05]  /*12d0*/  LOP3.LUT R3, R3, 0xf, R6, 0xb8, !PT ;  /* 0x0000000f03037812 */ /* 0x004fca00078eb806 */
[----:B------:R3:W-:Y:S02]  /*12e0*/  STS [UR8+0x1c], R3 ;  /* 0x00001c03ff007988 */ /* 0x0007e40008000808 */
.L_x_45:
[----:B------:R-:W-:Y:S05]  /*12f0*/  @P3 BRA `(.L_x_47) ;  /* 0x00000000001c3947 */ /* 0x000fea0003800000 */
[----:B--234-:R-:W2:Y:S02]  /*1300*/  LDS R3, [UR8+0x34] ;  /* 0x00003408ff037984 */ /* 0x01cea40008000800 */
[----:B--2---:R-:W-:-:S05]  /*1310*/  LOP3.LUT R3, R3, 0x7, RZ, 0xb8, !PT ;  /* 0x0000000703037812 */ /* 0x004fca00078eb8ff */
[----:B------:R2:W-:Y:S02]  /*1320*/  STS [UR8+0x34], R3 ;  /* 0x00003403ff007988 */ /* 0x0005e40008000808 */
.L_x_46:
[----:B------:R-:W-:Y:S05]  /*1330*/  @P3 BRA `(.L_x_48) ;  /* 0x00000000001c3947 */ /* 0x000fea0003800000 */
[----:B--234-:R-:W2:Y:S02]  /*1340*/  LDS R3, [UR8+0x34] ;  /* 0x00003408ff037984 */ /* 0x01cea40008000800 */
[----:B--2---:R-:W-:-:S05]  /*1350*/  LOP3.LUT R3, R3, 0x38, RZ, 0xb8, !PT ;  /* 0x0000003803037812 */ /* 0x004fca00078eb8ff */
[----:B------:R2:W-:Y:S02]  /*1360*/  STS [UR8+0x34], R3 ;  /* 0x00003403ff007988 */ /* 0x0005e40008000808 */
.L_x_47:
[----:B------:R-:W-:Y:S05]  /*1370*/  @P3 BRA `(.L_x_49) ;  /* 0x00000000001c3947 */ /* 0x000fea0003800000 */
[----:B--234-:R-:W2:Y:S02]  /*1380*/  LDS R3, [UR8+0x8] ;  /* 0x00000808ff037984 */ /* 0x01cea40008000800 */
[----:B--2---:R-:W-:-:S05]  /*1390*/  LOP3.LUT R3, R3, 0x780, RZ, 0xb8, !PT ;  /* 0x0000078003037812 */ /* 0x004fca00078eb8ff */
[----:B------:R2:W-:Y:S02]  /*13a0*/  STS [UR8+0x8], R3 ;  /* 0x00000803ff007988 */ /* 0x0005e40008000808 */
.L_x_48:
[----:B------:R-:W-:Y:S05]  /*13b0*/  @P3 BRA `(.L_x_50) ;  /* 0x0000000000283947 */ /* 0x000fea0003800000 */
[----:B--234-:R-:W2:Y:S02]  /*13c0*/  LDS R3, [UR8+0x8] ;  /* 0x00000808ff037984 */ /* 0x01cea40008000800 */
[----:B--2---:R-:W-:-:S05]  /*13d0*/  LOP3.LUT R3, R3, 0x1800, RZ, 0xb8, !PT ;  /* 0x0000180003037812 */ /* 0x004fca00078eb8ff */
[----:B------:R2:W-:Y:S02]  /*13e0*/  STS [UR8+0x8], R3 ;  /* 0x00000803ff007988 */ /* 0x0005e40008000808 */
.L_x_49:
[----:B------:R-:W-:Y:S05]  /*13f0*/  @P3 BREAK.RELIABLE B3 ;  /* 0x0000000000033942 */ /* 0x000fea0003800100 */
[----:B------:R-:W-:Y:S05]  /*1400*/  @P3 BRA `(.L_x_51) ;  /* 0x0000000000243947 */ /* 0x000fea0003800000 */
[----:B--234-:R-:W2:Y:S01]  /*1410*/  LDS R3, [UR8+0x8] ;  /* 0x00000808ff037984 */ /* 0x01cea20008000800 */
[----:B-----5:R-:W-:-:S05]  /*1420*/  IMAD.MOV.U32 R4, RZ, RZ, 0x6000 ;  /* 0x00006000ff047424 */ /* 0x020fca00078e00ff */
[----:B--2---:R-:W-:-:S04]  /*1430*/  LOP3.LUT R3, R3, 0x6000, R4, 0xd8, !PT ;  /* 0x0000600003037812 */ /* 0x004fc800078ed804 */
[----:B------:R-:W-:-:S05]  /*1440*/  LOP3.LUT R3, R3, 0x400000, RZ, 0xb8, !PT ;  /* 0x0040000003037812 */ /* 0x000fca00078eb8ff */
[----:B------:R2:W-:Y:S02]  /*1450*/  STS [UR8+0x8], R3 ;  /* 0x00000803ff007988 */ /* 0x0005e40008000808 */
.L_x_50:
[----:B------:R-:W-:Y:S05]  /*1460*/  BSYNC.RELIABLE B3 ;  /* 0x0000000000037941 */ /* 0x000fea0003800100 */
.L_x_41:
[----:B--234-:R-:W2:Y:S02]  /*1470*/  @!P3 LDS R3, [UR8+0x8] ;  /* 0x00000808ff03b984 */ /* 0x01cea40008000800 */
[----:B--2---:R-:W-:-:S05]  /*1480*/  @!P3 LOP3.LUT R3, R3, 0x8000, RZ, 0xb8, !PT ;  /* 0x000080000303b812 */ /* 0x004fca00078eb8ff */
[----:B------:R2:W-:Y:S02]  /*1490*/  @!P3 STS [UR8+0x8], R3 ;  /* 0x00000803ff00b988 */ /* 0x0005e40008000808 */
.L_x_51:
[----:B------:R-:W-:Y:S05]  /*14a0*/  BSYNC.RECONVERGENT B4 ;  /* 0x0000000000047941 */ /* 0x000fea0003800200 */
.L_x_40:
[----:B------:R-:W-:Y:S05]  /*14b0*/  WARPSYNC.ALL ;  /* 0x0000000000007948 */ /* 0x000fea0003800000 */
[----:B------:R-:W-:Y:S01]  /*14c0*/  NOP ;  /* 0x0000000000007918 */ /* 0x000fe20000000000 */
[----:B------:R-:W-:-:S04]  /*14d0*/  UIADD3 UR4, UPT, UPT, UR4, 0x100, URZ ;  /* 0x0000010004047890 */ /* 0x000fc8000fffe0ff */
[----:B------:R-:W-:-:S04]  /*14e0*/  UIADD3 UR16, UP0, UPT, UR4, UR16, URZ ;  /* 0x0000001004107290 */ /* 0x000fc8000ff1e0ff */
[----:B------:R-:W-:Y:S01]  /*14f0*/  ULEA.HI.X.SX32 UR17, UR4, UR17, 0x1, UP0 ;  /* 0x0000001104117291 */ /* 0x000fe200080f0eff */
[----:B------:R-:W-:Y:S11]  /*1500*/  @P0 BRA `(.L_x_52) ;  /* 0x0000000000300947 */ /* 0x000ff60003800000 */
[----:B--234-:R-:W2:Y:S01]  /*1510*/  S2R R3, SR_LANEID ;  /* 0x0000000000037919 */ /* 0x01cea20000000000 */
[----:B------:R-:W-:Y:S05]  /*1520*/  WARPSYNC.ALL ;  /* 0x0000000000007948 */ /* 0x000fea0003800000 */
[----:B------:R-:W-:Y:S01]  /*1530*/  NOP ;  /* 0x0000000000007918 */ /* 0x000fe20000000000 */
[----:B--2--5:R-:W-:-:S05]  /*1540*/  IMAD.SHL.U32 R6, R3, 0x4, RZ ;  /* 0x0000000403067824 */ /* 0x024fca00078e00ff */
        /* <DEDUP_REMOVED lines=8> */
.L_x_52:
[----:B------:R-:W-:Y:S05]  /*15d0*/  @P0 BRA `(.L_x_53) ;  /* 0x00000000000c0947 */ /* 0x000fea0003800000 */
[----:B------:R0:W-:Y:S01]  /*15e0*/  UTMACMDFLUSH ;  /* 0x00000000000079b7 */ /* 0x0001e20000000000 */
[----:B------:R-:W-:Y:S05]  /*15f0*/  @P0 BRA `(.L_x_53) ;  /* 0x0000000000040947 */ /* 0x000fea0003800000 */
[----:B------:R-:W-:-:S04]  /*1600*/  DEPBAR.LE SB0, 0x0 ;  /* 0x000080000000791a */ /* 0x000fc80000000000 */
.L_x_53:
[----:B------:R-:W-:Y:S05]  /*1610*/  WARPSYNC.ALL ;  /* 0x0000000000007948 */ /* 0x000fea0003800000 */
[----:B------:R-:W-:Y:S01]  /*1620*/  NOP ;  /* 0x0000000000007918 */ /* 0x000fe20000000000 */
[----:B---3--:R-:W-:Y:S01]  /*1630*/  BAR.SYNC.DEFER_BLOCKING 0x0 ;  /* 0x0000000000007b1d */ /* 0x008fe20000010000 */
[----:B------:R-:W-:Y:S01]  /*1640*/  ISETP.GE.AND P0, PT, R12, 0x1, PT ;  /* 0x000000010c00780c */ /* 0x000fe20003f06270 */
[----:B------:R-:W-:Y:S01]  /*1650*/  USHF.L.U32 UR11, UR11, 0x8, URZ ;  /* 0x000000080b0b7899 */ /* 0x000fe200080006ff */
[----:B--2-4-:R-:W-:Y:S01]  /*1660*/  SHF.R.U32.HI R3, RZ, 0x5, R0 ;  /* 0x00000005ff037819 */ /* 0x014fe20000011600 */
[----:B------:R-:W-:-:S02]  /*1670*/  USHF.L.U32 UR31, UR14, 0x7, URZ ;  /* 0x000000070e1f7899 */ /* 0x000fc400080006ff */
[----:B------:R-:W-:Y:S01]  /*1680*/  VOTEU.ALL UP0, P3 ;  /* 0x0000000000ff7886 */ /* 0x000fe20001800000 */
[----:B------:R-:W-:Y:S01]  /*1690*/  UMOV UR4, 0x1 ;  /* 0x0000000100047882 */ /* 0x000fe20000000000 */
[----:B------:R-:W-:Y:S01]  /*16a0*/  VOTEU.ALL UP1, P3 ;  /* 0x0000000000ff7886 */ /* 0x000fe20001820000 */
[----:B------:R-:W-:Y:S02]  /*16b0*/  R2UR UR15, R3 ;  /* 0x00000000030f72ca */ /* 0x000fe400000e0000 */
[----:B------:R-:W-:-:S04]  /*16c0*/  @!UP0 UIADD3 UR18, UPT, UPT, -UR4, 0x100000, URZ ;  /* 0x0010000004128890 */ /* 0x000fc8000fffe1ff */
[----:B------:R-:W-:Y:S02]  /*16d0*/  @!UP0 USHF.L.U32 UR19, UR18, 0xb, URZ ;  /* 0x0000000b12138899 */ /* 0x000fe400080006ff */
[----:B------:R-:W-:Y:S02]  /*16e0*/  @!UP0 USHF.L.U32 UR18, UR18, 0x1, URZ ;  /* 0x0000000112128899 */ /* 0x000fe400080006ff */
[----:B------:R-:W-:-:S04]  /*16f0*/  @!UP0 UIADD3 UR4, UPT, UPT, -UR4, 0x100000, URZ ;  /* 0x0010000004048890 */ /* 0x000fc8000fffe1ff */
[----:B------:R-:W-:Y:S02]  /*1700*/  @!UP0 USHF.L.U32 UR5, UR4, 0xb, URZ ;  /* 0x0000000b04058899 */ /* 0x000fe400080006ff */
[----:B------:R-:W-:Y:S01]  /*1710*/  @!UP0 USHF.L.U32 UR4, UR4, 0x1, URZ ;  /* 0x0000000104048899 */ /* 0x000fe200080006ff */
[----:B------:R-:W-:Y:S01]  /*1720*/  VOTEU.ALL UP0, P3 ;  /* 0x0000000000ff7886 */ /* 0x000fe20001800000 */
[----:B------:R-:W2:Y:S04]  /*1730*/  FENCE.VIEW.ASYNC.S ;  /* 0x00000000000073c6 */ /* 0x000ea80000000000 */
[----:B--2---:R2:W3:Y:S06]  /*1740*/  @!UP0 SYNCS.EXCH.64 URZ, [UR8+0xc000], UR18 ;  /* 0x00c0001208ff85b2 */ /* 0x0044ec0008000100 */
[----:B------:R2:W4:Y:S01]  /*1750*/  @!UP1 SYNCS.EXCH.64 URZ, [UR8+0xc010], UR4 ;  /* 0x00c0100408ff95b2 */ /* 0x0005220008000100 */
[----:B------:R-:W-:Y:S05]  /*1760*/  @!P0 BRA `(.L_x_54) ;  /* 0x0000000400f88947 */ /* 0x000fea0003800000 */
[----:B---34-:R-:W-:Y:S01]  /*1770*/  BAR.SYNC.DEFER_BLOCKING 0x0 ;  /* 0x0000000000007b1d */ /* 0x018fe20000010000 */
[----:B------:R-:W-:Y:S01]  /*1780*/  ELECT P1, URZ, PT ;  /* 0x0000000000ff782f */ /* 0x000fe20003820000 */
[----:B------:R-:W-:Y:S01]  /*1790*/  @!P3 IMAD.MOV.U32 R3, RZ, RZ, 0xc000 ;  /* 0x0000c000ff03b424 */ /* 0x000fe200078e00ff */
[----:B------:R-:W-:Y:S02]  /*17a0*/  UIADD3 UR24, UPT, UPT, UR8, 0x8000, URZ ;  /* 0x0000800008187890 */ /* 0x000fe4000fffe0ff */
[----:B------:R-:W-:Y:S01]  /*17b0*/  ISETP.LT.U32.AND P1, PT, R2, 0x20, P1 ;  /* 0x000000200200780c */ /* 0x000fe20000f21070 */
[----:B------:R-:W-:Y:S01]  /*17c0*/  UMOV UR27, UR31 ;  /* 0x0000001f001b7c82 */ /* 0x000fe20008000000 */
[----:B------:R-:W-:Y:S01]  /*17d0*/  ELECT P0, URZ, PT ;  /* 0x0000000000ff782f */ /* 0x000fe20003800000 */
[----:B------:R-:W-:-:S03]  /*17e0*/  USHF.R.U32.HI UR20, URZ, 0x4, UR8 ;  /* 0x00000004ff147899 */ /* 0x000fc60008011608 */
[----:B------:R-:W-:Y:S01]  /*17f0*/  ISETP.LT.U32.AND P0, PT, R2, 0x20, P0 ;  /* 0x000000200200780c */ /* 0x000fe20000701070 */
[----:B--2---:R-:W-:Y:S02]  /*1800*/  USHF.R.U32.HI UR18, URZ, 0x4, UR24 ;  /* 0x00000004ff127899 */ /* 0x004fe40008011618 */
[----:B------:R-:W-:Y:S02]  /*1810*/  USGXT.U32 UR20, UR20, 0xe ;  /* 0x0000000e1414789a */ /* 0x000fe40008000000 */
[----:B------:R-:W-:Y:S02]  /*1820*/  USGXT.U32 UR18, UR18, 0xe ;  /* 0x0000000e1212789a */ /* 0x000fe40008000000 */
[----:B------:R-:W-:Y:S01]  /*1830*/  VOTEU.ANY UP0, P1 ;  /* 0x0000000000ff7886 */ /* 0x000fe20000800100 */
[----:B------:R-:W-:Y:S01]  /*1840*/  VOTEU.ANY UP2, P1 ;  /* 0x0000000000ff7886 */ /* 0x000fe20000840100 */
[----:B------:R-:W-:Y:S01]  /*1850*/  UMOV UR21, 0x40004040 ;  /* 0x4000404000157882 */ /* 0x000fe20000000000 */
[----:B------:R-:W-:-:S02]  /*1860*/  UMOV UR19, 0x40004040 ;  /* 0x4000404000137882 */ /* 0x000fc40000000000 */
[----:B------:R-:W-:Y:S02]  /*1870*/  @UP0 UIADD3 UR25, UPT, UPT, UR8, 0xc000, URZ ;  /* 0x0000c00008190890 */ /* 0x000fe4000fffe0ff */
[----:B------:R2:W-:Y:S01]  /*1880*/  @!P3 SYNCS.ARRIVE.TRANS64 RZ, [UR8+0xc000], R3 ;  /* 0x00c00003ffffb9a7 */ /* 0x0005e20008000008 */
[----:B------:R-:W-:Y:S01]  /*1890*/  @UP0 UMOV UR26, URZ ;  /* 0x000000ff001a0c82 */ /* 0x000fe20008000000 */
[----:B------:R-:W-:Y:S06]  /*18a0*/  BAR.SYNC.DEFER_BLOCKING 0x0 ;  /* 0x0000000000007b1d */ /* 0x000fec0000010000 */
[----:B------:R-:W-:Y:S01]  /*18b0*/  VOTEU.ANY UP1, P0 ;  /* 0x0000000000ff7886 */ /* 0x000fe20000020100 */
[----:B------:R-:W-:-:S04]  /*18c0*/  VOTEU.ANY UP3, P0 ;  /* 0x0000000000ff7886 */ /* 0x000fc80000060100 */
[----:B------:R-:W-:Y:S01]  /*18d0*/  @UP1 UIADD3 UR4, UPT, UPT, UR8, 0xc000, URZ ;  /* 0x0000c00008041890 */ /* 0x000fe2000fffe0ff */
[----:B------:R-:W-:Y:S01]  /*18e0*/  @UP1 UMOV UR10, URZ ;  /* 0x000000ff000a1c82 */ /* 0x000fe20008000000 */
[----:B------:R-:W-:-:S05]  /*18f0*/  UIADD3 UR22, UP1, UPT, UR20, 0x2, URZ ;  /* 0x0000000214167890 */ /* 0x000fca000ff3e0ff */
[----:B------:R-:W-:Y:S01]  /*1900*/  @UP3 UMOV UR9, UR4 ;  /* 0x0000000400093c82 */ /* 0x000fe20008000000 */
[----:B------:R-:W-:Y:S02]  /*1910*/  UMOV UR4, URZ ;  /* 0x000000ff00047c82 */ /* 0x000fe40008000000 */
[----:B------:R-:W-:Y:S01]  /*1920*/  UIADD3.X UR23, UPT, UPT, UR4, 0x40004040, URZ, UP1, !UPT ;  /* 0x4000404004177890 */ /* 0x000fe20008ffe4ff */
[----:B------:R3:W-:Y:S03]  /*1930*/  @UP2 UTMALDG.2D [UR24], [UR12] ;  /* 0x000000180c0025b4 */ /* 0x0007e60008008000 */
[----:B------:R-:W-:Y:S02]  /*1940*/  UIADD3.64 UR34, UPT, UPT, UR22, 0x2, URZ ;  /* 0x0000000216227897 */ /* 0x000fe4000fffe0ff */
[----:B------:R-:W-:Y:S01]  /*1950*/  UIADD3.64 UR38, UPT, UPT, UR22, 0x4, URZ ;  /* 0x0000000416267897 */ /* 0x000fe2000fffe0ff */
[----:B------:R4:W-:Y:S06]  /*1960*/  MEMBAR.ALL.CTA ;  /* 0x0000000000007992 */ /* 0x0009ec0000008000 */
[----:B----4-:R-:W4:Y:S01]  /*1970*/  FENCE.VIEW.ASYNC.S ;  /* 0x00000000000073c6 */ /* 0x010f220000000000 */
[----:B---3--:R-:W-:-:S04]  /*1980*/  UIADD3 UR24, UP0, UPT, UR18, 0x2, URZ ;  /* 0x0000000212187890 */ /* 0x008fc8000ff1e0ff */
[----:B------:R-:W-:Y:S02]  /*1990*/  UIADD3.X UR25, UPT, UPT, UR4, 0x40004040, URZ, UP0, !UPT ;  /* 0x4000404004197890 */ /* 0x000fe400087fe4ff */
[----:B------:R-:W-:Y:S02]  /*19a0*/  UISETP.NE.U32.AND UP0, UPT, UR15, URZ, UPT ;  /* 0x000000ff0f00728c */ /* 0x000fe4000bf05070 */
[----:B------:R-:W-:Y:S02]  /*19b0*/  UIADD3.64 UR26, UPT, UPT, UR24, 0x2, URZ ;  /* 0x00000002181a7897 */ /* 0x000fe4000fffe0ff */
[----:B------:R-:W-:Y:S01]  /*19c0*/  UIADD3.64 UR36, UPT, UPT, UR24, 0x4, URZ ;  /* 0x0000000418247897 */ /* 0x000fe2000fffe0ff */
[----:B----4-:R-:W-:Y:S06]  /*19d0*/  BAR.SYNC.DEFER_BLOCKING 0x0 ;  /* 0x0000000000007b1d */ /* 0x010fec0000010000 */
[----:B------:R2:W-:Y:S02]  /*19e0*/  @UP3 UTMALDG.2D [UR8], [UR6] ;  /* 0x00000008060035b4 */ /* 0x0005e40008008000 */
[----:B------:R-:W-:Y:S06]  /*19f0*/  BAR.SYNC.DEFER_BLOCKING 0x0 ;  /* 0x0000000000007b1d */ /* 0x000fec0000010000 */
[----:B------:R-:W3:Y:S02]  /*1a00*/  SYNCS.PHASECHK.TRANS64.TRYWAIT P0, [UR8+0xc000], RZ ;  /* 0x00c000ffff0075a7 */ /* 0x000ee40008001108 */
[----:B--23--:R-:W-:Y:S05]  /*1a10*/  @!P0 BRA `(.L_x_55) ;  /* 0x0000001000dc8947 */ /* 0x00cfea0003800000 */
.L_x_67:
[----:B------:R-:W-:Y:S05]  /*1a20*/  BRA.U UP0, `(.L_x_56) ;  /* 0x0000000100347547 */ /* 0x000fea000b800000 */
[----:B------:R-:W-:Y:S01]  /*1a30*/  UMOV UR4, 0x0 ;  /* 0x0000000000047882 */ /* 0x000fe20000000000 */
[----:B------:R-:W-:Y:S01]  /*1a40*/  UMOV UR5, 0x8400010 ;  /* 0x0840001000057882 */ /* 0x000fe20000000000 */
[----:B------:R-:W-:Y:S01]  /*1a50*/  UMOV UR28, 0x0 ;  /* 0x00000000001c7882 */ /* 0x000fe20000000000 */
[----:B------:R-:W-:Y:S01]  /*1a60*/  UMOV UR29, 0x8400010 ;  /* 0x08400010001d7882 */ /* 0x000fe20000000000 */
[----:B------:R-:W-:Y:S01]  /*1a70*/  UMOV UR40, 0x0 ;  /* 0x0000000000287882 */ /* 0x000fe20000000000 */
[----:B------:R-:W-:Y:S01]  /*1a80*/  UMOV UR41, 0x8400010 ;  /* 0x0840001000297882 */ /* 0x000fe20000000000 */
[----:B------:R2:W-:Y:S01]  /*1a90*/  UTCQMMA gdesc[UR18], gdesc[UR20], tmem[UR32], tmem[UR4], idesc[UR5], !UPT ;  /* 0x00ff0414120075ea */ /* 0x0005e2000f800320 */
[----:B------:R-:W-:Y:S01]  /*1aa0*/  UMOV UR42, 0x0 ;  /* 0x00000000002a7882 */ /* 0x000fe20000000000 */
[----:B------:R-:W-:Y:S01]  /*1ab0*/  UMOV UR43, 0x8400010 ;  /* 0x08400010002b7882 */ /* 0x000fe20000000000 */
[----:B------:R2:W-:Y:S01]  /*1ac0*/  UTCQMMA gdesc[UR24], gdesc[UR22], tmem[UR32], tmem[UR28], idesc[UR29], UPT ;  /* 0x00ff1c16180075ea */ /* 0x0005e2000b800320 */
[----:B------:R2:W-:Y:S01]  /*1ad0*/  UTCQMMA gdesc[UR26], gdesc[UR34], tmem[UR32], tmem[UR40], idesc[UR41], UPT ;  /* 0x00ff28221a0075ea */ /* 0x0005e2000b800320 */
[----:B------:R2:W-:Y:S01]  /*1ae0*/  UTCQMMA gdesc[UR36], gdesc[UR38], tmem[UR32], tmem[UR42], idesc[UR43], UPT ;  /* 0x00ff2a26240075ea */ /* 0x0005e2000b800320 */
[----:B------:R-:W-:Y:S01]  /*1af0*/  NOP ;  /* 0x0000000000007918 */ /* 0x000fe20000000000 */
.L_x_56:
[----:B------:R-:W-:Y:S01]  /*1b00*/  ELECT P0, URZ, PT ;  /* 0x0000000000ff782f */ /* 0x000fe20003800000 */
[----:B--2---:R-:W-:-:S03]  /*1b10*/  UIADD3 UR4, UPT, UPT, UR8, 0xc010, URZ ;  /* 0x0000c01008047890 */ /* 0x004fc6000fffe0ff */
[----:B------:R-:W-:Y:S01]  /*1b20*/  ISETP.LT.U32.AND P0, PT, R2, 0x20, P0 ;  /* 0x000000200200780c */ /* 0x000fe20000701070 */
[----:B------:R-:W-:-:S12]  /*1b30*/  UMOV UR5, URZ ;  /* 0x000000ff00057c82 */ /* 0x000fd80008000000 */
[----:B------:R-:W-:Y:S01]  /*1b40*/  VOTEU.ANY UP0, P0 ;  /* 0x0000000000ff7886 */ /* 0x000fe20000000100 */
[----:B------:R-:W-:Y:S01]  /*1b50*/  VOTEU.ANY UP1, P0 ;  /* 0x0000000000ff7886 */ /* 0x000fe20000020100 */
[----:B------:R-:W-:-:S03]  /*1b60*/  ISETP.GE.U32.AND P0, PT, R12, 0x81, PT ;  /* 0x000000810c00780c */ /* 0x000fc60003f06070 */
[----:B------:R-:W-:Y:S02]  /*1b70*/  @UP0 UMOV UR9, UR4 ;  /* 0x0000000400090c82 */ /* 0x000fe40008000000 */
[----:B------:R2:W-:Y:S01]  /*1b80*/  @UP1 UTCBAR [UR9], URZ ;  /* 0x000000ff090013e9 */ /* 0x0005e200080000ff */
[----:B------:R-:W-:Y:S06]  /*1b90*/  BAR.SYNC.DEFER_BLOCKING 0x0 ;  /* 0x0000000000007b1d */ /* 0x000fec0000010000 */
[----:B------:R-:W3:Y:S02]  /*1ba0*/  SYNCS.PHASECHK.TRANS64.TRYWAIT P1, [UR8+0xc010], RZ ;  /* 0x00c010ffff0075a7 */ /* 0x000ee40008021108 */
[----:B--23--:R-:W-:Y:S05]  /*1bb0*/  @!P1 BRA `(.L_x_57) ;  /* 0x0000001000809947 */ /* 0x00cfea0003800000 */
.L_x_68:
[----:B------:R-:W-:Y:S05]  /*1bc0*/  @!P0 BRA `(.L_x_54) ;  /* 0x0000000000e08947 */ /* 0x000fea0003800000 */
[----:B------:R-:W-:Y:S01]  /*1bd0*/  IMAD.MOV.U32 R3, RZ, RZ, 0x1 ;  /* 0x00000001ff037424 */ /* 0x000fe200078e00ff */
[----:B------:R-:W2:Y:S01]  /*1be0*/  LDCU UR33, c[0x0][0x3a0] ;  /* 0x00007400ff2177ac */ /* 0x000ea20008000800 */
[----:B------:R-:W-:-:S05]  /*1bf0*/  UMOV UR30, 0x80 ;  /* 0x00000080001e7882 */ /* 0x000fca0000000000 */
.L_x_61:
[----:B------:R-:W-:Y:S01]  /*1c00*/  BAR.SYNC.DEFER_BLOCKING 0x0 ;  /* 0x0000000000007b1d */ /* 0x000fe20000010000 */
[----:B------:R-:W-:Y:S01]  /*1c10*/  ELECT P1, URZ, PT ;  /* 0x0000000000ff782f */ /* 0x000fe20003820000 */
[----:B-----5:R-:W-:Y:S01]  /*1c20*/  @!P3 IMAD.MOV.U32 R4, RZ, RZ, 0xc000 ;  /* 0x0000c000ff04b424 */ /* 0x020fe200078e00ff */
[----:B------:R-:W-:Y:S02]  /*1c30*/  ELECT P0, URZ, PT ;  /* 0x0000000000ff782f */ /* 0x000fe40003800000 */
[C---:B------:R-:W-:Y:S01]  /*1c40*/  ISETP.LT.U32.AND P1, PT, R2.reuse, 0x20, P1 ;  /* 0x000000200200780c */ /* 0x040fe20000f21070 */
[----:B------:R-:W-:Y:S01]  /*1c50*/  UMOV UR10, UR30 ;  /* 0x0000001e000a7c82 */ /* 0x000fe20008000000 */
[----:B------:R-:W-:-:S11]  /*1c60*/  ISETP.LT.U32.AND P0, PT, R2, 0x20, P0 ;  /* 0x000000200200780c */ /* 0x000fd60000701070 */
[----:B------:R-:W-:Y:S02]  /*1c70*/  VOTEU.ANY UP0, P1 ;  /* 0x0000000000ff7886 */ /* 0x000fe40000800100 */
[----:B------:R-:W-:-:S03]  /*1c80*/  VOTEU.ANY UP1, P0 ;  /* 0x0000000000ff7886 */ /* 0x000fc60000020100 */
[----:B---3--:R-:W-:Y:S02]  /*1c90*/  @UP0 UIADD3 UR28, UPT, UPT, UR8, 0x8000, URZ ;  /* 0x00008000081c0890 */ /* 0x008fe4000fffe0ff */
[----:B------:R3:W-:Y:S01]  /*1ca0*/  @!P3 SYNCS.ARRIVE.TRANS64 RZ, [UR8+0xc000], R4 ;  /* 0x00c00004ffffb9a7 */ /* 0x0007e20008000008 */
[----:B------:R-:W-:Y:S01]  /*1cb0*/  @UP0 UIADD3 UR29, UPT, UPT, UR8, 0xc000, URZ ;  /* 0x0000c000081d0890 */ /* 0x000fe2000fffe0ff */
[----:B------:R-:W-:Y:S01]  /*1cc0*/  VOTEU.ANY UP0, P1 ;  /* 0x0000000000ff7886 */ /* 0x000fe20000800100 */
[----:B------:R-:W-:Y:S01]  /*1cd0*/  BAR.SYNC.DEFER_BLOCKING 0x0 ;  /* 0x0000000000007b1d */ /* 0x000fe20000010000 */
[----:B------:R-:W-:Y:S01]  /*1ce0*/  @UP1 UIADD3 UR9, UPT, UPT, UR8, 0xc000, URZ ;  /* 0x0000c00008091890 */ /* 0x000fe2000fffe0ff */
[----:B---3--:R-:W-:-:S04]  /*1cf0*/  IMAD.U32 R4, R3, -0x80000000, RZ ;  /* 0x8000000003047824 */ /* 0x008fc800078e00ff */
[----:B------:R-:W-:Y:S01]  /*1d00*/  VOTEU.ANY UP1, P0 ;  /* 0x0000000000ff7886 */ /* 0x000fe20000020100 */
[----:B------:R3:W-:Y:S01]  /*1d10*/  @UP0 UTMALDG.2D [UR28], [UR12] ;  /* 0x0000001c0c0005b4 */ /* 0x0007e20008008000 */
[----:B------:R-:W-:Y:S01]  /*1d20*/  UISETP.NE.U32.AND UP0, UPT, UR15, URZ, UPT ;  /* 0x000000ff0f00728c */ /* 0x000fe2000bf05070 */
[----:B------:R4:W-:Y:S06]  /*1d30*/  MEMBAR.ALL.CTA ;  /* 0x0000000000007992 */ /* 0x0009ec0000008000 */
[----:B----4-:R-:W4:Y:S02]  /*1d40*/  FENCE.VIEW.ASYNC.S ;  /* 0x00000000000073c6 */ /* 0x010f240000000000 */
[----:B----4-:R-:W-:Y:S06]  /*1d50*/  BAR.SYNC.DEFER_BLOCKING 0x0 ;  /* 0x0000000000007b1d */ /* 0x010fec0000010000 */
[----:B------:R3:W-:Y:S02]  /*1d60*/  @UP1 UTMALDG.2D [UR8], [UR6] ;  /* 0x00000008060015b4 */ /* 0x0007e40008008000 */
[----:B------:R-:W-:Y:S06]  /*1d70*/  BAR.SYNC.DEFER_BLOCKING 0x0 ;  /* 0x0000000000007b1d */ /* 0x000fec0000010000 */
[----:B------:R-:W4:Y:S02]  /*1d80*/  SYNCS.PHASECHK.TRANS64.TRYWAIT P0, [UR8+0xc000], R4 ;  /* 0x00c00004ff0075a7 */ /* 0x000f240008001108 */
[----:B---34-:R-:W-:Y:S05]  /*1d90*/  @!P0 BRA `(.L_x_58) ;  /* 0x0000001000148947 */ /* 0x018fea0003800000 */
.L_x_69:
[----:B------:R-:W-:Y:S05]  /*1da0*/  BRA.U UP0, `(.L_x_59) ;  /* 0x0000000100347547 */ /* 0x000fea000b800000 */
[----:B------:R-:W-:Y:S01]  /*1db0*/  UMOV UR28, 0x0 ;  /* 0x00000000001c7882 */ /* 0x000fe20000000000 */
[----:B------:R-:W-:Y:S01]  /*1dc0*/  UMOV UR29, 0x8400010 ;  /* 0x08400010001d7882 */ /* 0x000fe20000000000 */
[----:B------:R-:W-:Y:S01]  /*1dd0*/  UMOV UR40, 0x0 ;  /* 0x0000000000287882 */ /* 0x000fe20000000000 */
[----:B------:R-:W-:Y:S01]  /*1de0*/  UMOV UR41, 0x8400010 ;  /* 0x0840001000297882 */ /* 0x000fe20000000000 */
[----:B------:R-:W-:Y:S01]  /*1df0*/  UMOV UR42, 0x0 ;  /* 0x00000000002a7882 */ /* 0x000fe20000000000 */
[----:B------:R-:W-:Y:S01]  /*1e00*/  UMOV UR43, 0x8400010 ;  /* 0x08400010002b7882 */ /* 0x000fe20000000000 */
[----:B------:R3:W-:Y:S01]  /*1e10*/  UTCQMMA gdesc[UR18], gdesc[UR20], tmem[UR32], tmem[UR28], idesc[UR29], UPT ;  /* 0x00ff1c14120075ea */ /* 0x0007e2000b800320 */
[----:B------:R-:W-:Y:S01]  /*1e20*/  UMOV UR44, 0x0 ;  /* 0x00000000002c7882 */ /* 0x000fe20000000000 */
[----:B------:R-:W-:Y:S01]  /*1e30*/  UMOV UR45, 0x8400010 ;  /* 0x08400010002d7882 */ /* 0x000fe20000000000 */
[----:B------:R3:W-:Y:S01]  /*1e40*/  UTCQMMA gdesc[UR24], gdesc[UR22], tmem[UR32], tmem[UR40], idesc[UR41], UPT ;  /* 0x00ff2816180075ea */ /* 0x0007e2000b800320 */
[----:B------:R3:W-:Y:S01]  /*1e50*/  UTCQMMA gdesc[UR26], gdesc[UR34], tmem[UR32], tmem[UR42], idesc[UR43], UPT ;  /* 0x00ff2a221a0075ea */ /* 0x0007e2000b800320 */
[----:B------:R3:W-:Y:S01]  /*1e60*/  UTCQMMA gdesc[UR36], gdesc[UR38], tmem[UR32], tmem[UR44], idesc[UR45], UPT ;  /* 0x00ff2c26240075ea */ /* 0x0007e2000b800320 */
[----:B------:R-:W-:Y:S01]  /*1e70*/  NOP ;  /* 0x0000000000007918 */ /* 0x000fe20000000000 */
.L_x_59:
[----:B------:R-:W-:-:S04]  /*1e80*/  ELECT P0, URZ, PT ;  /* 0x0000000000ff782f */ /* 0x000fc80003800000 */
[----:B------:R-:W-:-:S13]  /*1e90*/  ISETP.LT.U32.AND P0, PT, R2, 0x20, P0 ;  /* 0x000000200200780c */ /* 0x000fda0000701070 */
[----:B------:R-:W-:Y:S01]  /*1ea0*/  VOTEU.ANY UP0, P0 ;  /* 0x0000000000ff7886 */ /* 0x000fe20000000100 */
[----:B------:R-:W-:-:S04]  /*1eb0*/  VOTEU.ANY UP1, P0 ;  /* 0x0000000000ff7886 */ /* 0x000fc80000020100 */
[----:B------:R-:W-:Y:S02]  /*1ec0*/  @UP0 UMOV UR9, UR4 ;  /* 0x0000000400090c82 */ /* 0x000fe40008000000 */
[----:B------:R4:W-:Y:S01]  /*1ed0*/  @UP1 UTCBAR [UR9], URZ ;  /* 0x000000ff090013e9 */ /* 0x0009e200080000ff */
[----:B------:R-:W-:Y:S06]  /*1ee0*/  BAR.SYNC.DEFER_BLOCKING 0x0 ;  /* 0x0000000000007b1d */ /* 0x000fec0000010000 */
[----:B------:R-:W5:Y:S02]  /*1ef0*/  SYNCS.PHASECHK.TRANS64.TRYWAIT P0, [UR8+0xc010], R4 ;  /* 0x00c01004ff0075a7 */ /* 0x000f640008001108 */
[----:B----45:R-:W-:Y:S05]  /*1f00*/  @!P0 BRA `(.L_x_60) ;  /* 0x0000000c00c48947 */ /* 0x030fea0003800000 */
.L_x_70:
[----:B------:R-:W-:Y:S01]  /*1f10*/  UIADD3 UR30, UPT, UPT, UR30, 0x80, URZ ;  /* 0x000000801e1e7890 */ /* 0x000fe2000fffe0ff */
[----:B------:R-:W-:-:S03]  /*1f20*/  LOP3.LUT R3, R3, 0x1, RZ, 0x3c, !PT ;  /* 0x0000000103037812 */ /* 0x000fc600078e3cff */
[----:B--2---:R-:W-:-:S09]  /*1f30*/  UISETP.GE.AND UP0, UPT, UR30, UR33, UPT ;  /* 0x000000211e00728c */ /* 0x004fd2000bf06270 */
[----:B------:R-:W-:Y:S05]  /*1f40*/  BRA.U !UP0, `(.L_x_61) ;  /* 0xfffffffd082c7547 */ /* 0x000fea000b83ffff */
.L_x_54:
[----:B---34-:R-:W-:Y:S06]  /*1f50*/  BAR.SYNC.DEFER_BLOCKING 0x0 ;  /* 0x0000000000007b1d */ /* 0x018fec0000010000 */
[----:B------:R-:W-:Y:S04]  /*1f60*/  BSSY.RECONVERGENT B4, `(.L_x_62) ;  /* 0x0000004000047945 */ /* 0x000fe80003800200 */
[----:B------:R-:W-:Y:S05]  /*1f70*/  @P3 BRA `(.L_x_63) ;  /* 0x0000000000083947 */ /* 0x000fea0003800000 */
[----:B------:R-:W3:Y:S02]  /*1f80*/  SYNCS.CCTL.IV [UR8+0xc000] ;  /* 0x00c00000ff0079b1 */ /* 0x000ee40008000008 */
[----:B---3--:R-:W3:Y:S02]  /*1f90*/  SYNCS.CCTL.IV [UR8+0xc010] ;  /* 0x00c01000ff0079b1 */ /* 0x008ee40008000008 */
.L_x_63:
[----:B--2---:R-:W-:Y:S05]  /*1fa0*/  BSYNC.RECONVERGENT B4 ;  /* 0x0000000000047941 */ /* 0x004fea0003800200 */
.L_x_62:
[----:B------:R-:W-:Y:S01]  /*1fb0*/  USHF.L.U32 UR4, UR15, 0x15, URZ ;  /* 0x000000150f047899 */ /* 0x000fe200080006ff */
[----:B------:R-:W-:Y:S01]  /*1fc0*/  IMAD.SHL.U32 R3, R0, 0x80, RZ ;  /* 0x0000008000037824 */ /* 0x000fe200078e00ff */
[----:B------:R-:W-:Y:S02]  /*1fd0*/  ELECT P0, URZ, PT ;  /* 0x0000000000ff782f */ /* 0x000fe40003800000 */
[----:B------:R-:W-:Y:S02]  /*1fe0*/  ULOP3.LUT UR4, UR4, 0x600000, URZ, 0xc0, !UPT ;  /* 0x0060000004047892 */ /* 0x000fe4000f8ec0ff */
[----:B------:R-:W-:Y:S01]  /*1ff0*/  ISETP.LT.U32.AND P0, PT, R2, 0x40, P0 ;  /* 0x000000400200780c */ /* 0x000fe20000701070 */
[----:B------:R-:W-:Y:S02]  /*2000*/  ULOP3.LUT UR15, UR15, 0x1, URZ, 0xc0, !UPT ;  /* 0x000000010f0f7892 */ /* 0x000fe4000f8ec0ff */
[----:B------:R-:W-:Y:S02]  /*2010*/  UIADD3 UR4, UPT, UPT, UR32, UR4, URZ ;  /* 0x0000000420047290 */ /* 0x000fe4000fffe0ff */
[----:B------:R-:W-:-:S02]  /*2020*/  USHF.L.U32 UR14, UR14, 0x7, URZ ;  /* 0x000000070e0e7899 */ /* 0x000fc400080006ff */
[----:B------:R-:W-:Y:S02]  /*2030*/  ULEA UR13, UR15, UR11, 0x7 ;  /* 0x0000000b0f0d7291 */ /* 0x000fe4000f8e38ff */
[----:B------:R-:W-:-:S03]  /*2040*/  ULEA UR12, UR15, UR8, 0xe ;  /* 0x000000080f0c7291 */ /* 0x000fc6000f8e70ff */
[----:B------:R-:W2:Y:S01]  /*2050*/  LDTM.x64 R100, tmem[UR4] ;  /* 0x00000004006479ee */ /* 0x000ea20008340000 */
[----:B------:R-:W-:Y:S01]  /*2060*/  VOTEU.ANY UP1, P0 ;  /* 0x0000000000ff7886 */ /* 0x000fe20000020100 */
[----:B------:R-:W-:Y:S01]  /*2070*/  VOTEU.ANY UP0, P0 ;  /* 0x0000000000ff7886 */ /* 0x000fe20000000100 */
[----:B--2---:R-:W-:Y:S02]  /*2080*/  F2FP.SATFINITE.E4M3.F32.PACK_AB_MERGE_C R102, R103, R102, RZ ;  /* 0x000000666766723e */ /* 0x004fe400048070ff */
[----:B------:R-:W-:Y:S02]  /*2090*/  F2FP.SATFINITE.E4M3.F32.PACK_AB_MERGE_C R106, R107, R106, RZ ;  /* 0x0000006a6b6a723e */ /* 0x000fe400048070ff */
[----:B------:R-:W-:Y:S02]  /*20a0*/  F2FP.SATFINITE.E4M3.F32.PACK_AB_MERGE_C R164, R101, R100, R102 ;  /* 0x0000006465a4723e */ /* 0x000fe40004807066 */
[----:B------:R-:W2:Y:S01]  /*20b0*/  LDTM.x64 R40, tmem[UR4+0x40] ;  /* 0x00004004002879ee */ /* 0x000ea20008340000 */
[----:B------:R-:W-:-:S02]  /*20c0*/  F2FP.SATFINITE.E4M3.F32.PACK_AB_MERGE_C R110, R111, R110, RZ ;  /* 0x0000006e6f6e723e */ /* 0x000fc400048070ff */
[----:B------:R-:W-:Y:S02]  /*20d0*/  F2FP.SATFINITE.E4M3.F32.PACK_AB_MERGE_C R114, R115, R114, RZ ;  /* 0x000000727372723e */ /* 0x000fe400048070ff */
[----:B------:R-:W-:Y:S02]  /*20e0*/  F2FP.SATFINITE.E4M3.F32.PACK_AB_MERGE_C R165, R105, R104, R106 ;  /* 0x0000006869a5723e */ /* 0x000fe4000480706a */
[----:B------:R-:W-:Y:S02]  /*20f0*/  F2FP.SATFINITE.E4M3.F32.PACK_AB_MERGE_C R166, R109, R108, R110 ;  /* 0x0000006c6da6723e */ /* 0x000fe4000480706e */
[----:B------:R-:W-:Y:S02]  /*2100*/  F2FP.SATFINITE.E4M3.F32.PACK_AB_MERGE_C R167, R113, R112, R114 ;  /* 0x0000007071a7723e */ /* 0x000fe40004807072 */
[----:B------:R-:W-:Y:S02]  /*2110*/  F2FP.SATFINITE.E4M3.F32.PACK_AB_MERGE_C R118, R119, R118, RZ ;  /* 0x000000767776723e */ /* 0x000fe400048070ff */
[----:B------:R-:W-:-:S02]  /*2120*/  F2FP.SATFINITE.E4M3.F32.PACK_AB_MERGE_C R122, R123, R122, RZ ;  /* 0x0000007a7b7a723e */ /* 0x000fc400048070ff */
[----:B------:R-:W-:Y:S02]  /*2130*/  F2FP.SATFINITE.E4M3.F32.PACK_AB_MERGE_C R126, R127, R126, RZ ;  /* 0x0000007e7f7e723e */ /* 0x000fe400048070ff */
[----:B------:R-:W-:Y:S02]  /*2140*/  F2FP.SATFINITE.E4M3.F32.PACK_AB_MERGE_C R119, R131, R130, RZ ;  /* 0x000000828377723e */ /* 0x000fe400048070ff */
[----:B------:R-:W-:Y:S02]  /*2150*/  F2FP.SATFINITE.E4M3.F32.PACK_AB_MERGE_C R134, R135, R134, RZ ;  /* 0x000000868786723e */ /* 0x000fe400048070ff */
[----:B------:R-:W-:Y:S02]  /*2160*/  F2FP.SATFINITE.E4M3.F32.PACK_AB_MERGE_C R138, R139, R138, RZ ;  /* 0x0000008a8b8a723e */ /* 0x000fe400048070ff */
[----:B------:R-:W-:Y:S02]  /*2170*/  F2FP.SATFINITE.E4M3.F32.PACK_AB_MERGE_C R142, R143, R142, RZ ;  /* 0x0000008e8f8e723e */ /* 0x000fe400048070ff */
[----:B--2---:R-:W-:-:S02]  /*2180*/  F2FP.SATFINITE.E4M3.F32.PACK_AB_MERGE_C R42, R43, R42, RZ ;  /* 0x0000002a2b2a723e */ /* 0x004fc400048070ff */
[----:B------:R-:W-:Y:S02]  /*2190*/  F2FP.SATFINITE.E4M3.F32.PACK_AB_MERGE_C R46, R47, R46, RZ ;  /* 0x0000002e2f2e723e */ /* 0x000fe400048070ff */
[----:B------:R-:W-:Y:S02]  /*21a0*/  F2FP.SATFINITE.E4M3.F32.PACK_AB_MERGE_C R50, R51, R50, RZ ;  /* 0x000000323332723e */ /* 0x000fe400048070ff */
[----:B------:R-:W-:Y:S02]  /*21b0*/  F2FP.SATFINITE.E4M3.F32.PACK_AB_MERGE_C R54, R55, R54, RZ ;  /* 0x000000363736723e */ /* 0x000fe400048070ff */
[----:B------:R-:W-:Y:S02]  /*21c0*/  F2FP.SATFINITE.E4M3.F32.PACK_AB_MERGE_C R58, R59, R58, RZ ;  /* 0x0000003a3b3a723e */ /* 0x000fe400048070ff */
[----:B------:R-:W-:Y:S02]  /*21d0*/  F2FP.SATFINITE.E4M3.F32.PACK_AB_MERGE_C R62, R63, R62, RZ ;  /* 0x0000003e3f3e723e */ /* 0x000fe400048070ff */
[----:B------:R-:W-:-:S02]  /*21e0*/  F2FP.SATFINITE.E4M3.F32.PACK_AB_MERGE_C R66, R67, R66, RZ ;  /* 0x000000424342723e */ /* 0x000fc400048070ff */
[----:B------:R-:W-:Y:S02]  /*21f0*/  F2FP.SATFINITE.E4M3.F32.PACK_AB_MERGE_C R70, R71, R70, RZ ;  /* 0x000000464746723e */ /* 0x000fe400048070ff */
[----:B------:R-:W-:Y:S02]  /*2200*/  F2FP.SATFINITE.E4M3.F32.PACK_AB_MERGE_C R74, R75, R74, RZ ;  /* 0x0000004a4b4a723e */ /* 0x000fe400048070ff */
[----:B------:R-:W-:Y:S02]  /*2210*/  F2FP.SATFINITE.E4M3.F32.PACK_AB_MERGE_C R104, R41, R40, R42 ;  /* 0x000000282968723e */ /* 0x000fe4000480702a */
[----:B------:R-:W-:Y:S02]  /*2220*/  F2FP.SATFINITE.E4M3.F32.PACK_AB_MERGE_C R105, R45, R44, R46 ;  /* 0x0000002c2d69723e */ /* 0x000fe4000480702e */
[----:B------:R-:W-:Y:S02]  /*2230*/  F2FP.SATFINITE.E4M3.F32.PACK_AB_MERGE_C R106, R49, R48, R50 ;  /* 0x00000030316a723e */ /* 0x000fe40004807032 */
[----:B------:R-:W-:-:S02]  /*2240*/  F2FP.SATFINITE.E4M3.F32.PACK_AB_MERGE_C R107, R53, R52, R54 ;  /* 0x00000034356b723e */ /* 0x000fc40004807036 */
[----:B------:R-:W-:Y:S02]  /*2250*/  F2FP.SATFINITE.E4M3.F32.PACK_AB_MERGE_C R108, R57, R56, R58 ;  /* 0x00000038396c723e */ /* 0x000fe4000480703a */
[----:B------:R-:W-:Y:S02]  /*2260*/  F2FP.SATFINITE.E4M3.F32.PACK_AB_MERGE_C R109, R61, R60, R62 ;  /* 0x0000003c3d6d723e */ /* 0x000fe4000480703e */
[----:B------:R-:W-:Y:S02]  /*2270*/  F2FP.SATFINITE.E4M3.F32.PACK_AB_MERGE_C R110, R65, R64, R66 ;  /* 0x00000040416e723e */ /* 0x000fe40004807042 */
[----:B------:R-:W-:Y:S02]  /*2280*/  F2FP.SATFINITE.E4M3.F32.PACK_AB_MERGE_C R111, R69, R68, R70 ;  /* 0x00000044456f723e */ /* 0x000fe40004807046 */
[----:B------:R-:W-:Y:S02]  /*2290*/  F2FP.SATFINITE.E4M3.F32.PACK_AB_MERGE_C R112, R73, R72, R74 ;  /* 0x000000484970723e */ /* 0x000fe4000480704a */
[----:B------:R-:W2:Y:S01]  /*22a0*/  LDTM.x64 R12, tmem[UR4+0x80] ;  /* 0x00008004000c79ee */ /* 0x000ea20008340000 */
[----:B------:R-:W-:-:S02]  /*22b0*/  F2FP.SATFINITE.E4M3.F32.PACK_AB_MERGE_C R90, R91, R90, RZ ;  /* 0x0000005a5b5a723e */ /* 0x000fc400048070ff */
[----:B------:R-:W-:Y:S02]  /*22c0*/  F2FP.SATFINITE.E4M3.F32.PACK_AB_MERGE_C R78, R79, R78, RZ ;  /* 0x0000004e4f4e723e */ /* 0x000fe400048070ff */
[----:B------:R-:W-:Y:S02]  /*22d0*/  F2FP.SATFINITE.E4M3.F32.PACK_AB_MERGE_C R82, R83, R82, RZ ;  /* 0x000000525352723e */ /* 0x000fe400048070ff */
[----:B------:R-:W-:Y:S02]  /*22e0*/  F2FP.SATFINITE.E4M3.F32.PACK_AB_MERGE_C R86, R87, R86, RZ ;  /* 0x000000565756723e */ /* 0x000fe400048070ff */
[----:B------:R-:W-:Y:S02]  /*22f0*/  F2FP.SATFINITE.E4M3.F32.PACK_AB_MERGE_C R94, R95, R94, RZ ;  /* 0x0000005e5f5e723e */ /* 0x000fe400048070ff */
[----:B------:R-:W-:Y:S02]  /*2300*/  F2FP.SATFINITE.E4M3.F32.PACK_AB_MERGE_C R88, R89, R88, R90 ;  /* 0x000000585958723e */ /* 0x000fe4000480705a */
[----:B------:R-:W-:-:S02]  /*2310*/  F2FP.SATFINITE.E4M3.F32.PACK_AB_MERGE_C R113, R77, R76, R78 ;  /* 0x0000004c4d71723e */ /* 0x000fc4000480704e */
[----:B------:R-:W-:Y:S02]  /*2320*/  F2FP.SATFINITE.E4M3.F32.PACK_AB_MERGE_C R114, R81, R80, R82 ;  /* 0x000000505172723e */ /* 0x000fe40004807052 */
[----:B------:R-:W-:Y:S02]  /*2330*/  F2FP.SATFINITE.E4M3.F32.PACK_AB_MERGE_C R115, R85, R84, R86 ;  /* 0x000000545573723e */ /* 0x000fe40004807056 */
[----:B------:R-:W-:Y:S02]  /*2340*/  F2FP.SATFINITE.E4M3.F32.PACK_AB_MERGE_C R89, R93, R92, R94 ;  /* 0x0000005c5d59723e */ /* 0x000fe4000480705e */
        /* <DEDUP_REMOVED lines=11> */
[----:B------:R-:W-:Y:S02]  /*2400*/  F2FP.SATFINITE.E4M3.F32.PACK_AB_MERGE_C R50, R51, R50, RZ ;  /* 0x000000323332723e */ /* 0x000fe400048070ff */
[----:B------:R-:W-:Y:S02]  /*2410*/  F2FP.SATFINITE.E4M3.F32.PACK_AB_MERGE_C R54, R55, R54, RZ ;  /* 0x000000363736723e */ /* 0x000fe400048070ff */
[----:B------:R-:W-:Y:S02]  /*2420*/  F2FP.SATFINITE.E4M3.F32.PACK_AB_MERGE_C R58, R59, R58, RZ ;  /* 0x0000003a3b3a723e */ /* 0x000fe400048070ff */
[----:B------:R-:W-:-:S02]  /*2430*/  F2FP.SATFINITE.E4M3.F32.PACK_AB_MERGE_C R62, R63, R62, RZ ;  /* 0x0000003e3f3e723e */ /* 0x000fc400048070ff */
[----:B------:R-:W-:Y:S02]  /*2440*/  F2FP.SATFINITE.E4M3.F32.PACK_AB_MERGE_C R66, R67, R66, RZ ;  /* 0x000000424342723e */ /* 0x000fe400048070ff */
[----:B------:R-:W-:Y:S02]  /*2450*/  F2FP.SATFINITE.E4M3.F32.PACK_AB_MERGE_C R76, R13, R12, R14 ;  /* 0x0000000c0d4c723e */ /* 0x000fe4000480700e */
        /* <DEDUP_REMOVED lines=13> */
[----:B-----5:R-:W2:Y:S01]  /*2530*/  LDTM.x64 R4, tmem[UR4+0xc0] ;  /* 0x0000c004000479ee */ /* 0x020ea20008340000 */
[----:B------:R-:W-:Y:S01]  /*2540*/  F2FP.SATFINITE.E4M3.F32.PACK_AB_MERGE_C R70, R71, R70, RZ ;  /* 0x000000464746723e */ /* 0x000fe200048070ff */
[----:B------:R-:W-:Y:S01]  /*2550*/  NOP ;  /* 0x0000000000007918 */ /* 0x000fe20000000000 */
[----:B------:R-:W-:Y:S02]  /*2560*/  F2FP.SATFINITE.E4M3.F32.PACK_AB_MERGE_C R154, R155, R154, RZ ;  /* 0x0000009a9b9a723e */ /* 0x000fe400048070ff */
[----:B------:R-:W-:Y:S01]  /*2570*/  F2FP.SATFINITE.E4M3.F32.PACK_AB_MERGE_C R94, R69, R68, R70 ;  /* 0x00000044455e723e */ /* 0x000fe20004807046 */
[----:B------:R-:W-:Y:S01]  /*2580*/  IMAD.SHL.U32 R69, R0, 0x10, RZ ;  /* 0x0000001000457824 */ /* 0x000fe200078e00ff */
[----:B------:R-:W-:-:S02]  /*2590*/  LOP3.LUT R0, R3, 0x3f80, RZ, 0xc0, !PT ;  /* 0x00003f8003007812 */ /* 0x000fc400078ec0ff */
[----:B------:R-:W-:Y:S02]  /*25a0*/  F2FP.SATFINITE.E4M3.F32.PACK_AB_MERGE_C R158, R159, R158, RZ ;  /* 0x0000009e9f9e723e */ /* 0x000fe400048070ff */
[----:B------:R-:W-:Y:S02]  /*25b0*/  LOP3.LUT R0, R0, 0x70, R69, 0xf8, !PT ;  /* 0x0000007000007812 */ /* 0x000fe400078ef845 */
[----:B------:R-:W-:Y:S02]  /*25c0*/  F2FP.SATFINITE.E4M3.F32.PACK_AB_MERGE_C R151, R163, R162, RZ ;  /* 0x000000a2a397723e */ /* 0x000fe400048070ff */
[----:B------:R-:W-:Y:S01]  /*25d0*/  F2FP.SATFINITE.E4M3.F32.PACK_AB_MERGE_C R116, R117, R116, R118 ;  /* 0x000000747574723e */ /* 0x000fe20004807076 */
[----:B---3--:R-:W-:Y:S01]  /*25e0*/  STS.128 [R0+UR8], R164 ;  /* 0x000000a400007988 */ /* 0x008fe20008000c08 */
[----:B------:R-:W-:Y:S02]  /*25f0*/  F2FP.SATFINITE.E4M3.F32.PACK_AB_MERGE_C R74, R75, R74, RZ ;  /* 0x0000004a4b4a723e */ /* 0x000fe400048070ff */
[----:B------:R-:W-:Y:S01]  /*2600*/  F2FP.SATFINITE.E4M3.F32.PACK_AB_MERGE_C R117, R121, R120, R122 ;  /* 0x000000787975723e */ /* 0x000fe2000480707a */
[----:B------:R-:W-:Y:S01]  /*2610*/  STS.128 [R0+UR8+0x4000], R76 ;  /* 0x0040004c00007988 */ /* 0x000fe20008000c08 */
[----:B------:R-:W-:-:S02]  /*2620*/  F2FP.SATFINITE.E4M3.F32.PACK_AB_MERGE_C R118, R125, R124, R126 ;  /* 0x0000007c7d76723e */ /* 0x000fc4000480707e */
[----:B------:R-:W-:Y:S02]  /*2630*/  F2FP.SATFINITE.E4M3.F32.PACK_AB_MERGE_C R119, R129, R128, R119 ;  /* 0x000000808177723e */ /* 0x000fe40004807077 */
[----:B--2---:R-:W-:Y:S02]  /*2640*/  F2FP.SATFINITE.E4M3.F32.PACK_AB_MERGE_C R6, R7, R6, RZ ;  /* 0x000000060706723e */ /* 0x004fe400048070ff */
[----:B------:R-:W-:Y:S02]  /*2650*/  F2FP.SATFINITE.E4M3.F32.PACK_AB_MERGE_C R10, R11, R10, RZ ;  /* 0x0000000a0b0a723e */ /* 0x000fe400048070ff */
[----:B------:R-:W-:Y:S02]  /*2660*/  F2FP.SATFINITE.E4M3.F32.PACK_AB_MERGE_C R14, R15, R14, RZ ;  /* 0x0000000e0f0e723e */ /* 0x000fe400048070ff */
[----:B------:R-:W-:Y:S02]  /*2670*/  F2FP.SATFINITE.E4M3.F32.PACK_AB_MERGE_C R7, R19, R18, RZ ;  /* 0x000000121307723e */ /* 0x000fe400048070ff */
[----:B------:R-:W-:-:S02]  /*2680*/  F2FP.SATFINITE.E4M3.F32.PACK_AB_MERGE_C R22, R23, R22, RZ ;  /* 0x000000161716723e */ /* 0x000fc400048070ff */
[----:B------:R-:W-:Y:S02]  /*2690*/  LOP3.LUT R2, R0, 0x10, RZ, 0x3c, !PT ;  /* 0x0000001000027812 */ /* 0x000fe400078e3cff */
[----:B------:R-:W-:Y:S02]  /*26a0*/  F2FP.SATFINITE.E4M3.F32.PACK_AB_MERGE_C R132, R133, R132, R134 ;  /* 0x000000848584723e */ /* 0x000fe40004807086 */
[----:B------:R-:W-:Y:S01]  /*26b0*/  F2FP.SATFINITE.E4M3.F32.PACK_AB_MERGE_C R26, R27, R26, RZ ;  /* 0x0000001a1b1a723e */ /* 0x000fe200048070ff */
[----:B------:R-:W-:Y:S01]  /*26c0*/  STS.128 [R2+UR8], R116 ;  /* 0x0000007402007988 */ /* 0x000fe20008000c08 */
[----:B------:R-:W-:Y:S02]  /*26d0*/  F2FP.SATFINITE.E4M3.F32.PACK_AB_MERGE_C R30, R31, R30, RZ ;  /* 0x0000001e1f1e723e */ /* 0x000fe400048070ff */
[----:B------:R-:W-:Y:S01]  /*26e0*/  F2FP.SATFINITE.E4M3.F32.PACK_AB_MERGE_C R23, R35, R34, RZ ;  /* 0x000000222317723e */ /* 0x000fe200048070ff */
[----:B------:R2:W-:Y:S01]  /*26f0*/  STS.128 [R2+UR8+0x4000], R80 ;  /* 0x0040005002007988 */ /* 0x0005e20008000c08 */
[----:B------:R-:W-:-:S02]  /*2700*/  F2FP.SATFINITE.E4M3.F32.PACK_AB_MERGE_C R38, R39, R38, RZ ;  /* 0x000000262726723e */ /* 0x000fc400048070ff */
[----:B------:R-:W-:Y:S02]  /*2710*/  F2FP.SATFINITE.E4M3.F32.PACK_AB_MERGE_C R4, R5, R4, R6 ;  /* 0x000000040504723e */ /* 0x000fe40004807006 */
[----:B------:R-:W-:Y:S02]  /*2720*/  F2FP.SATFINITE.E4M3.F32.PACK_AB_MERGE_C R133, R137, R136, R138 ;  /* 0x000000888985723e */ /* 0x000fe4000480708a */
[----:B------:R-:W-:Y:S02]  /*2730*/  F2FP.SATFINITE.E4M3.F32.PACK_AB_MERGE_C R134, R141, R140, R142 ;  /* 0x0000008c8d86723e */ /* 0x000fe4000480708e */
[----:B------:R-:W-:Y:S02]  /*2740*/  F2FP.SATFINITE.E4M3.F32.PACK_AB_MERGE_C R135, R145, R144, R135 ;  /* 0x000000909187723e */ /* 0x000fe40004807087 */
[----:B------:R-:W-:Y:S02]  /*2750*/  F2FP.SATFINITE.E4M3.F32.PACK_AB_MERGE_C R148, R149, R148, R150 ;  /* 0x000000949594723e */ /* 0x000fe40004807096 */
[----:B------:R-:W-:-:S02]  /*2760*/  F2FP.SATFINITE.E4M3.F32.PACK_AB_MERGE_C R42, R43, R42, RZ ;  /* 0x0000002a2b2a723e */ /* 0x000fc400048070ff */
[----:B------:R-:W-:Y:S02]  /*2770*/  F2FP.SATFINITE.E4M3.F32.PACK_AB_MERGE_C R46, R47, R46, RZ ;  /* 0x0000002e2f2e723e */ /* 0x000fe400048070ff */
[----:B------:R-:W-:Y:S02]  /*2780*/  F2FP.SATFINITE.E4M3.F32.PACK_AB_MERGE_C R39, R51, R50, RZ ;  /* 0x000000323327723e */ /* 0x000fe400048070ff */
[----:B------:R-:W-:Y:S02]  /*2790*/  F2FP.SATFINITE.E4M3.F32.PACK_AB_MERGE_C R54, R55, R54, RZ ;  /* 0x000000363736723e */ /* 0x000fe400048070ff */
[----:B------:R-:W-:Y:S02]  /*27a0*/  F2FP.SATFINITE.E4M3.F32.PACK_AB_MERGE_C R5, R9, R8, R10 ;  /* 0x000000080905723e */ /* 0x000fe4000480700a */
[----:B------:R-:W-:Y:S02]  /*27b0*/  LOP3.LUT R3, R0, 0x20, RZ, 0x3c, !PT ;  /* 0x0000002000037812 */ /* 0x000fe400078e3cff */
[----:B------:R-:W-:-:S02]  /*27c0*/  F2FP.SATFINITE.E4M3.F32.PACK_AB_MERGE_C R149, R153, R152, R154 ;  /* 0x000000989995723e */ /* 0x000fc4000480709a */
[----:B------:R-:W-:Y:S01]  /*27d0*/  F2FP.SATFINITE.E4M3.F32.PACK_AB_MERGE_C R150, R157, R156, R158 ;  /* 0x0000009c9d96723e */ /* 0x000fe2000480709e */
[----:B------:R3:W-:Y:S01]  /*27e0*/  STS.128 [R3+UR8], R132 ;  /* 0x0000008403007988 */ /* 0x0007e20008000c08 */
[----:B------:R-:W-:Y:S02]  /*27f0*/  F2FP.SATFINITE.E4M3.F32.PACK_AB_MERGE_C R151, R161, R160, R151 ;  /* 0x000000a0a197723e */ /* 0x000fe40004807097 */
[----:B------:R-:W-:Y:S01]  /*2800*/  F2FP.SATFINITE.E4M3.F32.PACK_AB_MERGE_C R98, R99, R98, RZ ;  /* 0x000000626362723e */ /* 0x000fe200048070ff */
[----:B------:R3:W-:Y:S01]  /*2810*/  STS.128 [R3+UR8+0x4000], R84 ;  /* 0x0040005403007988 */ /* 0x0007e20008000c08 */
[----:B------:R-:W-:Y:S02]  /*2820*/  F2FP.SATFINITE.E4M3.F32.PACK_AB_MERGE_C R91, R103, R102, RZ ;  /* 0x00000066675b723e */ /* 0x000fe400048070ff */
[----:B------:R-:W-:Y:S02]  /*2830*/  F2FP.SATFINITE.E4M3.F32.PACK_AB_MERGE_C R95, R73, R72, R74 ;  /* 0x00000048495f723e */ /* 0x000fe4000480704a */
[----:B------:R-:W-:-:S02]  /*2840*/  F2FP.SATFINITE.E4M3.F32.PACK_AB_MERGE_C R58, R59, R58, RZ ;  /* 0x0000003a3b3a723e */ /* 0x000fc400048070ff */
[----:B------:R-:W-:Y:S02]  /*2850*/  F2FP.SATFINITE.E4M3.F32.PACK_AB_MERGE_C R62, R63, R62, RZ ;  /* 0x0000003e3f3e723e */ /* 0x000fe400048070ff */
[----:B------:R-:W-:Y:S02]  /*2860*/  F2FP.SATFINITE.E4M3.F32.PACK_AB_MERGE_C R66, R67, R66, RZ ;  /* 0x000000424342723e */ /* 0x000fe400048070ff */
[----:B------:R-:W-:Y:S02]  /*2870*/  LOP3.LUT R8, R0, 0x30, RZ, 0x3c, !PT ;  /* 0x0000003000087812 */ /* 0x000fe400078e3cff */
[----:B------:R-:W-:Y:S02]  /*2880*/  F2FP.SATFINITE.E4M3.F32.PACK_AB_MERGE_C R6, R13, R12, R14 ;  /* 0x0000000c0d06723e */ /* 0x000fe4000480700e */
[----:B------:R-:W-:Y:S01]  /*2890*/  F2FP.SATFINITE.E4M3.F32.PACK_AB_MERGE_C R7, R17, R16, R7 ;  /* 0x000000101107723e */ /* 0x000fe20004807007 */
[----:B------:R3:W-:Y:S01]  /*28a0*/  STS.128 [R8+UR8], R148 ;  /* 0x0000009408007988 */ /* 0x0007e20008000c08 */
[----:B------:R-:W-:-:S02]  /*28b0*/  F2FP.SATFINITE.E4M3.F32.PACK_AB_MERGE_C R20, R21, R20, R22 ;  /* 0x000000141514723e */ /* 0x000fc40004807016 */
[C---:B------:R-:W-:Y:S01]  /*28c0*/  LOP3.LUT R9, R0.reuse, 0x40, RZ, 0x3c, !PT ;  /* 0x0000004000097812 */ /* 0x040fe200078e3cff */
[----:B------:R3:W-:Y:S01]  /*28d0*/  STS.128 [R8+UR8+0x4000], R92 ;  /* 0x0040005c08007988 */ /* 0x0007e20008000c08 */
[----:B------:R-:W-:Y:S02]  /*28e0*/  F2FP.SATFINITE.E4M3.F32.PACK_AB_MERGE_C R21, R25, R24, R26 ;  /* 0x000000181915723e */ /* 0x000fe4000480701a */
[----:B------:R-:W-:Y:S01]  /*28f0*/  F2FP.SATFINITE.E4M3.F32.PACK_AB_MERGE_C R22, R29, R28, R30 ;  /* 0x0000001c1d16723e */ /* 0x000fe2000480701e */
[----:B------:R3:W-:Y:S01]  /*2900*/  STS.128 [R9+UR8], R104 ;  /* 0x0000006809007988 */ /* 0x0007e20008000c08 */
[----:B------:R-:W-:Y:S02]  /*2910*/  F2FP.SATFINITE.E4M3.F32.PACK_AB_MERGE_C R23, R33, R32, R23 ;  /* 0x000000202117723e */ /* 0x000fe40004807017 */
[----:B------:R-:W-:Y:S01]  /*2920*/  F2FP.SATFINITE.E4M3.F32.PACK_AB_MERGE_C R36, R37, R36, R38 ;  /* 0x000000242524723e */ /* 0x000fe20004807026 */
[----:B------:R3:W-:Y:S01]  /*2930*/  STS.128 [R9+UR8+0x4000], R4 ;  /* 0x0040000409007988 */ /* 0x0007e20008000c08 */
[----:B------:R-:W-:-:S02]  /*2940*/  LOP3.LUT R10, R0, 0x50, RZ, 0x3c, !PT ;  /* 0x00000050000a7812 */ /* 0x000fc400078e3cff */
[----:B------:R-:W-:Y:S02]  /*2950*/  F2FP.SATFINITE.E4M3.F32.PACK_AB_MERGE_C R37, R41, R40, R42 ;  /* 0x000000282925723e */ /* 0x000fe4000480702a */
[----:B------:R-:W-:Y:S01]  /*2960*/  F2FP.SATFINITE.E4M3.F32.PACK_AB_MERGE_C R38, R45, R44, R46 ;  /* 0x0000002c2d26723e */ /* 0x000fe2000480702e */
[----:B------:R3:W-:Y:S01]  /*2970*/  STS.128 [R10+UR8], R108 ;  /* 0x0000006c0a007988 */ /* 0x0007e20008000c08 */
[----:B------:R-:W-:Y:S02]  /*2980*/  F2FP.SATFINITE.E4M3.F32.PACK_AB_MERGE_C R39, R49, R48, R39 ;  /* 0x000000303127723e */ /* 0x000fe40004807027 */
[----:B------:R-:W-:Y:S01]  /*2990*/  F2FP.SATFINITE.E4M3.F32.PACK_AB_MERGE_C R52, R53, R52, R54 ;  /* 0x000000343534723e */ /* 0x000fe20004807036 */
[----:B------:R3:W-:Y:S01]  /*29a0*/  STS.128 [R10+UR8+0x4000], R20 ;  /* 0x004000140a007988 */ /* 0x0007e20008000c08 */
[----:B--2---:R-:W-:Y:S02]  /*29b0*/  LOP3.LUT R2, R0, 0x60, RZ, 0x3c, !PT ;  /* 0x0000006000027812 */ /* 0x004fe400078e3cff */
[----:B------:R-:W-:-:S02]  /*29c0*/  F2FP.SATFINITE.E4M3.F32.PACK_AB_MERGE_C R90, R97, R96, R98 ;  /* 0x00000060615a723e */ /* 0x000fc40004807062 */
[----:B------:R-:W-:Y:S01]  /*29d0*/  F2FP.SATFINITE.E4M3.F32.PACK_AB_MERGE_C R91, R101, R100, R91 ;  /* 0x00000064655b723e */ /* 0x000fe2000480705b */
[----:B------:R3:W-:Y:S01]  /*29e0*/  STS.128 [R2+UR8], R112 ;  /* 0x0000007002007988 */ /* 0x0007e20008000c08 */
[----:B------:R-:W-:Y:S02]  /*29f0*/  F2FP.SATFINITE.E4M3.F32.PACK_AB_MERGE_C R53, R57, R56, R58 ;  /* 0x000000383935723e */ /* 0x000fe4000480703a */
[----:B------:R-:W-:Y:S01]  /*2a00*/  F2FP.SATFINITE.E4M3.F32.PACK_AB_MERGE_C R54, R61, R60, R62 ;  /* 0x0000003c3d36723e */ /* 0x000fe2000480703e */
[----:B------:R3:W-:Y:S01]  /*2a10*/  STS.128 [R2+UR8+0x4000], R36 ;  /* 0x0040002402007988 */ /* 0x0007e20008000c08 */
[----:B------:R-:W-:Y:S02]  /*2a20*/  F2FP.SATFINITE.E4M3.F32.PACK_AB_MERGE_C R55, R65, R64, R66 ;  /* 0x000000404137723e */ /* 0x000fe40004807042 */
[----:B------:R-:W-:-:S05]  /*2a30*/  LOP3.LUT R0, R0, 0x70, RZ, 0x3c, !PT ;  /* 0x0000007000007812 */ /* 0x000fca00078e3cff */
[----:B------:R3:W-:Y:S04]  /*2a40*/  STS.128 [R0+UR8], R88 ;  /* 0x0000005800007988 */ /* 0x0007e80008000c08 */
[----:B------:R3:W-:Y:S01]  /*2a50*/  STS.128 [R0+UR8+0x4000], R52 ;  /* 0x0040003400007988 */ /* 0x0007e20008000c08 */
[----:B------:R2:W-:Y:S06]  /*2a60*/  MEMBAR.ALL.CTA ;  /* 0x0000000000007992 */ /* 0x0005ec0000008000 */
[----:B--2---:R-:W2:Y:S02]  /*2a70*/  FENCE.VIEW.ASYNC.S ;  /* 0x00000000000073c6 */ /* 0x004ea40000000000 */
[----:B--2---:R-:W-:Y:S06]  /*2a80*/  BAR.SYNC.DEFER_BLOCKING 0x0 ;  /* 0x0000000000007b1d */ /* 0x004fec0000010000 */
[----:B------:R3:W-:Y:S01]  /*2a90*/  @UP1 UTMASTG.2D [UR12], [UR16] ;  /* 0x0000000c100013b5 */ /* 0x0007e20008008000 */
[----:B------:R0:W-:Y:S01]  /*2aa0*/  UTMACMDFLUSH ;  /* 0x00000000000079b7 */ /* 0x0001e20000000000 */
[----:B------:R-:W-:-:S04]  /*2ab0*/  DEPBAR.LE SB0, 0x0 ;  /* 0x000080000000791a */ /* 0x000fc80000000000 */
[----:B------:R-:W-:Y:S08]  /*2ac0*/  BAR.SYNC.DEFER_BLOCKING 0x0 ;  /* 0x0000000000007b1d */ /* 0x000ff00000010000 */
[----:B------:R-:W-:Y:S06]  /*2ad0*/  BAR.SYNC.DEFER_BLOCKING 0x0 ;  /* 0x0000000000007b1d */ /* 0x000fec0000010000 */
[----:B---3--:R-:W-:Y:S05]  /*2ae0*/  @P2 BRA `(.L_x_64) ;  /* 0x0000000000a02947 */ /* 0x008fea0003800000 */
[----:B------:R-:W2:Y:S01]  /*2af0*/  S2UR UR5, SR_CgaCtaId ;  /* 0x00000000000579c3 */ /* 0x000ea20000008800 */
[----:B------:R-:W-:Y:S01]  /*2b00*/  NOP ;  /* 0x0000000000007918 */ /* 0x000fe20000000000 */
[----:B------:R-:W-:Y:S01]  /*2b10*/  UMOV UR4, 0x50 ;  /* 0x0000005000047882 */ /* 0x000fe20000000000 */
[----:B------:R-:W-:Y:S02]  /*2b20*/  IMAD.U32 R0, RZ, RZ, UR32 ;  /* 0x00000020ff007e24 */ /* 0x000fe4000f8e00ff */
[----:B------:R-:W-:Y:S02]  /*2b30*/  IMAD.MOV.U32 R3, RZ, RZ, 0xff ;  /* 0x000000ffff037424 */ /* 0x000fe400078e00ff */
[----:B------:R-:W-:Y:S01]  /*2b40*/  IMAD.MOV.U32 R7, RZ, RZ, 0x1 ;  /* 0x00000001ff077424 */ /* 0x000fe200078e00ff */
[----:B------:R-:W-:-:S04]  /*2b50*/  LOP3.LUT R0, R0, 0xffff, RZ, 0xc0, !PT ;  /* 0x0000ffff00007812 */ /* 0x000fc800078ec0ff */
[----:B------:R-:W-:-:S05]  /*2b60*/  SHF.R.U32.HI R0, RZ, 0x5, R0 ;  /* 0x00000005ff007819 */ /* 0x000fca0000011600 */
[----:B------:R-:W-:Y:S01]  /*2b70*/  VIADD R2, R0, 0x10 ;  /* 0x0000001000027836 */ /* 0x000fe20000000000 */
[----:B------:R-:W-:Y:S01]  /*2b80*/  SHF.L.U32 R0, R3, R0, RZ ;  /* 0x0000000003007219 */ /* 0x000fe200000006ff */
[----:B--2---:R-:W-:-:S03]  /*2b90*/  ULEA UR6, UR5, UR4, 0x18 ;  /* 0x0000000405067291 */ /* 0x004fc6000f8ec0ff */
[----:B------:R-:W-:-:S04]  /*2ba0*/  SHF.L.U32 R3, R7, R2, RZ ;  /* 0x0000000207037219 */ /* 0x000fc800000006ff */
[----:B------:R-:W-:Y:S02]  /*2bb0*/  LOP3.LUT R0, R3, R0, RZ, 0xfc, !PT ;  /* 0x0000000003007212 */ /* 0x000fe400078efcff */
[----:B------:R-:W2:Y:S02]  /*2bc0*/  LDS R5, [UR6] ;  /* 0x00000006ff057984 */ /* 0x000ea40008000800 */
[C---:B------:R-:W-:Y:S02]  /*2bd0*/  LOP3.LUT R2, R0.reuse, 0xffff, RZ, 0xc0, !PT ;  /* 0x0000ffff00027812 */ /* 0x040fe400078ec0ff */
[----:B--2---:R-:W-:-:S04]  /*2be0*/  LOP3.LUT R3, R0, 0xffff, R5, 0x80, !PT ;  /* 0x0000ffff00037812 */ /* 0x004fc800078e8005 */
[----:B------:R-:W-:-:S13]  /*2bf0*/  ISETP.NE.AND P0, PT, R3, R2, PT ;  /* 0x000000020300720c */ /* 0x000fda0003f05270 */
[----:B------:R-:W-:Y:S05]  /*2c00*/  @P0 BRA `(.L_x_65) ;  /* 0x0000000000500947 */ /* 0x000fea0003800000 */
[----:B------:R-:W-:Y:S02]  /*2c10*/  SHF.R.U32.HI R5, RZ, 0x10, R5 ;  /* 0x00000010ff057819 */ /* 0x000fe40000011605 */
[----:B------:R-:W-:-:S04]  /*2c20*/  SHF.R.U32.HI R2, RZ, 0x10, R0 ;  /* 0x00000010ff027819 */ /* 0x000fc80000011600 */
[----:B------:R-:W-:-:S04]  /*2c30*/  LOP3.LUT R5, R5, R2, RZ, 0xc0, !PT ;  /* 0x0000000205057212 */ /* 0x000fc800078ec0ff */
[----:B------:R-:W-:-:S13]  /*2c40*/  ISETP.NE.AND P0, PT, R5, R2, PT ;  /* 0x000000020500720c */ /* 0x000fda0003f05270 */
[----:B------:R-:W-:Y:S05]  /*2c50*/  @P0 BRA `(.L_x_66) ;  /* 0x0000000000300947 */ /* 0x000fea0003800000 */
[----:B------:R-:W-:Y:S01]  /*2c60*/  R2UR UR4, R0 ;  /* 0x00000000000472ca */ /* 0x000fe200000e0000 */
[----:B------:R-:W-:Y:S01]  /*2c70*/  VOTEU.ANY UR5, UPT, PT ;  /* 0x0000000000057886 */ /* 0x000fe200038e0100 */
[----:B------:R-:W2:Y:S01]  /*2c80*/  S2R R0, SR_LANEID ;  /* 0x0000000000007919 */ /* 0x000ea20000000000 */
[----:B------:R-:W-:-:S10]  /*2c90*/  UFLO.U32 UR5, UR5 ;  /* 0x00000005000572bd */ /* 0x000fd400080e0000 */
[----:B------:R-:W-:-:S06]  /*2ca0*/  ULOP3.LUT UR4, URZ, UR4, URZ, 0x33, !UPT ;  /* 0x00000004ff047292 */ /* 0x000fcc000f8e33ff */
[----:B------:R-:W-:-:S04]  /*2cb0*/  IMAD.U32 R2, RZ, RZ, UR4 ;  /* 0x00000004ff027e24 */ /* 0x000fc8000f8e00ff */
[----:B------:R-:W3:Y:S02]  /*2cc0*/  REDUX UR7, R2 ;  /* 0x00000000020773c4 */ /* 0x000ee40000000000 */
[----:B------:R4:W-:Y:S01]  /*2cd0*/  UTCATOMSWS.AND URZ, UR4 ;  /* 0x0000000400ff79e3 */ /* 0x0009e20008000000 */
[----:B--2---:R-:W-:Y:S01]  /*2ce0*/  ISETP.EQ.U32.AND P0, PT, R0, UR5, PT ;  /* 0x0000000500007c0c */ /* 0x004fe2000bf02070 */
[----:B---3--:R-:W-:-:S12]  /*2cf0*/  IMAD.U32 R0, RZ, RZ, UR7 ;  /* 0x00000007ff007e24 */ /* 0x008fd8000f8e00ff */
[----:B------:R4:W-:Y:S01]  /*2d00*/  @P0 ATOMS.AND RZ, [UR6], R0 ;  /* 0x00000000ffff098c */ /* 0x0009e2000a800006 */
[----:B------:R-:W-:Y:S05]  /*2d10*/  BRA `(.L_x_64) ;  /* 0x0000000000147947 */ /* 0x000fea0003800000 */
.L_x_66:
[----:B------:R-:W-:-:S07]  /*2d20*/  MOV R2, 0x2d40 ;  /* 0x00002d4000027802 */ /* 0x000fce0000000f00 */
[----:B-1----:R-:W-:Y:S05]  /*2d30*/  CALL.REL.NOINC `($__internal_0_$__cuda_sm10x_tcgen05_guardrail_trap_col_being_dealloced_not_returned_by_alloc) ;  /* 0x0000000000447944 */ /* 0x002fea0003c00000 */
[----:B------:R-:W-:Y:S05]  /*2d40*/  BRA `(.L_x_64) ;  /* 0x0000000000087947 */ /* 0x000fea0003800000 */
.L_x_65:
[----:B------:R-:W-:-:S07]  /*2d50*/  MOV R2, 0x2d70 ;  /* 0x00002d7000027802 */ /* 0x000fce0000000f00 */
[----:B-1----:R-:W-:Y:S05]  /*2d60*/  CALL.REL.NOINC `($__internal_2_$__cuda_sm10x_tcgen05_guardrail_trap_unallocated_columns_being_dealloced) ;  /* 0x0000000000507944 */ /* 0x002fea0003c00000 */
.L_x_64:
[----:B------:R-:W-:Y:S01]  /*2d70*/  NOP ;  /* 0x0000000000007918 */ /* 0x000fe20000000000 */
[----:B----4-:R-:W-:Y:S05]  /*2d80*/  EXIT ;  /* 0x000000000000794d */ /* 0x010fea0003800000 */
.L_x_55:
[----:B------:R-:W2:Y:S02]  /*2d90*/  SYNCS.PHASECHK.TRANS64.TRYWAIT P0, [UR8+0xc000], RZ ;  /* 0x00c000ffff0075a7 */ /* 0x000ea40008001108 */
[----:B--2---:R-:W-:Y:S05]  /*2da0*/  @!P0 BRA `(.L_x_55) ;  /* 0xfffffffc00f88947 */ /* 0x004fea000383ffff */
[----:B------:R-:W-:Y:S05]  /*2db0*/  BRA `(.L_x_67) ;  /* 0xffffffec00187947 */ /* 0x000fea000383ffff */
.L_x_57:
[----:B------:R-:W2:Y:S02]  /*2dc0*/  SYNCS.PHASECHK.TRANS64.TRYWAIT P1, [UR8+0xc010], RZ ;  /* 0x00c010ffff0075a7 */ /* 0x000ea40008021108 */
[----:B--2---:R-:W-:Y:S05]  /*2dd0*/  @!P1 BRA `(.L_x_57) ;  /* 0xfffffffc00f89947 */ /* 0x004fea000383ffff */
[----:B------:R-:W-:Y:S05]  /*2de0*/  BRA `(.L_x_68) ;  /* 0xffffffec00747947 */ /* 0x000fea000383ffff */
.L_x_58:
[----:B------:R-:W3:Y:S02]  /*2df0*/  SYNCS.PHASECHK.TRANS64.TRYWAIT P0, [UR8+0xc000], R4 ;  /* 0x00c00004ff0075a7 */ /* 0x000ee40008001108 */
[----:B---3--:R-:W-:Y:S05]  /*2e00*/  @!P0 BRA `(.L_x_58) ;  /* 0xfffffffc00f88947 */ /* 0x008fea000383ffff */
[----:B------:R-:W-:Y:S05]  /*2e10*/  BRA `(.L_x_69) ;  /* 0xffffffec00e07947 */ /* 0x000fea000383ffff */
.L_x_60:
[----:B------:R-:W4:Y:S02]  /*2e20*/  SYNCS.PHASECHK.TRANS64.TRYWAIT P0, [UR8+0xc010], R4 ;  /* 0x00c01004ff0075a7 */ /* 0x000f240008001108 */
[----:B----4-:R-:W-:Y:S05]  /*2e30*/  @!P0 BRA `(.L_x_60) ;  /* 0xfffffffc00f88947 */ /* 0x010fea000383ffff */
[----:B------:R-:W-:Y:S05]  /*2e40*/  BRA `(.L_x_70) ;  /* 0xfffffff000307947 */ /* 0x000fea000383ffff */
        .weak           $__internal_0_$__cuda_sm10x_tcgen05_guardrail_trap_col_being_dealloced_not_returned_by_alloc
        .type           $__internal_0_$__cuda_sm10x_tcgen05_guardrail_trap_col_being_dealloced_not_returned_by_alloc,@function
        .size           $__internal_0_$__cuda_sm10x_tcgen05_guardrail_trap_col_being_dealloced_not_returned_by_alloc,($__internal_1_$__cuda_sm10x_tcgen05_guardrail_trap_phase_invalid_during_alloc - $__internal_0_$__cuda_sm10x_tcgen05_guardrail_trap_col_being_dealloced_not_returned_by_alloc)
$__internal_0_$__cuda_sm10x_tcgen05_guardrail_trap_col_being_dealloced_not_returned_by_alloc:
[----:B------:R-:W-:Y:S05]  /*2e50*/  BPT.TRAP 0x1 ;  /* 0x000000040000795c */ /* 0x000fea0000300000 */
[----:B------:R-:W-:-:S04]  /*2e60*/  IMAD.MOV.U32 R3, RZ, RZ, 0x0 ;  /* 0x00000000ff037424 */ /* 0x000fc800078e00ff */
[----:B------:R-:W-:Y:S05]  /*2e70*/  RET.REL.NODEC R2 `(gluon_tcgen05) ;  /* 0xffffffd002607950 */ /* 0x000fea0003c3ffff */
        .weak           $__internal_1_$__cuda_sm10x_tcgen05_guardrail_trap_phase_invalid_during_alloc
        .type           $__internal_1_$__cuda_sm10x_tcgen05_guardrail_trap_phase_invalid_during_alloc,@function
        .size           $__internal_1_$__cuda_sm10x_tcgen05_guardrail_trap_phase_invalid_during_alloc,($__internal_2_$__cuda_sm10x_tcgen05_guardrail_trap_unallocated_columns_being_dealloced - $__internal_1_$__cuda_sm10x_tcgen05_guardrail_trap_phase_invalid_during_alloc)
$__internal_1_$__cuda_sm10x_tcgen05_guardrail_trap_phase_invalid_during_alloc:
[----:B------:R-:W-:Y:S05]  /*2e80*/  BPT.TRAP 0x1 ;  /* 0x000000040000795c */ /* 0x000fea0000300000 */
[----:B------:R-:W-:-:S04]  /*2e90*/  IMAD.MOV.U32 R3, RZ, RZ, 0x0 ;  /* 0x00000000ff037424 */ /* 0x000fc800078e00ff */
[----:B------:R-:W-:Y:S05]  /*2ea0*/  RET.REL.NODEC R2 `(gluon_tcgen05) ;  /* 0xffffffd002547950 */ /* 0x000fea0003c3ffff */
        .weak           $__internal_2_$__cuda_sm10x_tcgen05_guardrail_trap_unallocated_columns_being_dealloced
        .type           $__internal_2_$__cuda_sm10x_tcgen05_guardrail_trap_unallocated_columns_being_dealloced,@function
        .size           $__internal_2_$__cuda_sm10x_tcgen05_guardrail_trap_unallocated_columns_being_dealloced,(.L_x_74 - $__internal_2_$__cuda_sm10x_tcgen05_guardrail_trap_unallocated_columns_being_dealloced)
$__internal_2_$__cuda_sm10x_tcgen05_guardrail_trap_unallocated_columns_being_dealloced:
[----:B------:R-:W-:Y:S05]  /*2eb0*/  BPT.TRAP 0x1 ;  /* 0x000000040000795c */ /* 0x000fea0000300000 */
[----:B------:R-:W-:-:S04]  /*2ec0*/  IMAD.MOV.U32 R3, RZ, RZ, 0x0 ;  /* 0x00000000ff037424 */ /* 0x000fc800078e00ff */
[----:B------:R-:W-:Y:S05]  /*2ed0*/  RET.REL.NODEC R2 `(gluon_tcgen05) ;  /* 0xffffffd002487950 */ /* 0x000fea0003c3ffff */
.L_x_71:
[----:B------:R-:W-:-:S00]  /*2ee0*/  BRA `(.L_x_71) ;  /* 0xfffffffc00fc7947 */ /* 0x000fc0000383ffff */
[----:B------:R-:W-:-:S00]  /*2ef0*/  NOP ;  /* 0x0000000000007918 */ /* 0x000fc00000000000 */
        /* <DEDUP_REMOVED lines=8> */
.L_x_74:


//--------------------- .nv.shared.gluon_tcgen05  --------------------------
	.section	.nv.shared.gluon_tcgen05,"aw",@nobits
	.sectionflags	@""
	.align	16
	.zero		1024


//--------------------- .nv.shared.reserved.0     --------------------------
	.section	.nv.shared.reserved.0,"aw",@nobits
	.align	8
	.weak		__nv_reservedSMEM_offset_0_alias
	.size		__nv_reservedSMEM_offset_0_alias, 0, 64
	.other		__nv_reservedSMEM_offset_0_alias,@"STO_CUDA_RESERVED_SHARED STV_DEFAULT"
__nv_reservedSMEM_offset_0_alias:
	.zero		0
.nv.shared.reserved.0:
	.zero		64
	.weak		__nv_reservedSMEM_allocation_phase
	.type		__nv_reservedSMEM_allocation_phase,@object
	.size		__nv_reservedSMEM_allocation_phase,(.L_0 - __nv_reservedSMEM_allocation_phase)
__nv_reservedSMEM_allocation_phase:
	.zero		1
.L_0:
	.zero		7
	.weak		__nv_reservedSMEM_devtool_atexit_pc
	.type		__nv_reservedSMEM_devtool_atexit_pc,@object
	.size		__nv_reservedSMEM_devtool_atexit_pc,(__nv_reservedSMEM_allocation_mask - __nv_reservedSMEM_devtool_atexit_pc)
__nv_reservedSMEM_devtool_atexit_pc:
	.zero		8
	.weak		__nv_reservedSMEM_allocation_mask
	.type		__nv_reservedSMEM_allocation_mask,@object
	.size		__nv_reservedSMEM_allocation_mask,(.L_2 - __nv_reservedSMEM_allocation_mask)
__nv_reservedSMEM_allocation_mask:
	.zero		4
.L_2:


//--------------------- .nv.constant0.gluon_tcgen05 --------------------------
	.section	.nv.constant0.gluon_tcgen05,"a",@progbits
	.sectionflags	@""
	.align	4
.nv.constant0.gluon_tcgen05:
	.zero		976


//--------------------- SYMBOLS --------------------------

	.type		.nv.reservedSmem.offset0,@object
	.size		.nv.reservedSmem.offset0,0x4
	.type		.nv.reservedSmem.cap,@object
	.size		.nv.reservedSmem.cap,0x4
